//
// Generated by NVIDIA NVVM Compiler
//
// Compiler Build ID: CL-36424714
// Cuda compilation tools, release 13.0, V13.0.88
// Based on NVVM 20.0.0
//

.version 9.0
.target sm_100
.address_size 64

	// .globl	_Z13matrixMulCudaPfS_S_ii
// _ZZ21matrixMulSharedMemoryPfS_S_iiE4Asub has been demoted
// _ZZ21matrixMulSharedMemoryPfS_S_iiE4Bsub has been demoted

.visible .entry _Z13matrixMulCudaPfS_S_ii(
	.param .u64 .ptr .align 1 _Z13matrixMulCudaPfS_S_ii_param_0,
	.param .u64 .ptr .align 1 _Z13matrixMulCudaPfS_S_ii_param_1,
	.param .u64 .ptr .align 1 _Z13matrixMulCudaPfS_S_ii_param_2,
	.param .u32 _Z13matrixMulCudaPfS_S_ii_param_3,
	.param .u32 _Z13matrixMulCudaPfS_S_ii_param_4
)
{
	.reg .pred 	%p<11>;
	.reg .b32 	%r<41>;
	.reg .b32 	%f<50>;
	.reg .b64 	%rd<53>;
	.reg .b64 	%fd<52>;

	ld.param.u64 	%rd7, [_Z13matrixMulCudaPfS_S_ii_param_0];
	ld.param.u64 	%rd8, [_Z13matrixMulCudaPfS_S_ii_param_1];
	ld.param.u64 	%rd6, [_Z13matrixMulCudaPfS_S_ii_param_2];
	ld.param.u32 	%r18, [_Z13matrixMulCudaPfS_S_ii_param_3];
	ld.param.u32 	%r19, [_Z13matrixMulCudaPfS_S_ii_param_4];
	cvta.to.global.u64 	%rd1, %rd8;
	cvta.to.global.u64 	%rd2, %rd7;
	mov.u32 	%r20, %ntid.x;
	mov.u32 	%r21, %ctaid.x;
	mov.u32 	%r22, %tid.x;
	mad.lo.s32 	%r1, %r20, %r21, %r22;
	mov.u32 	%r23, %ntid.y;
	mov.u32 	%r24, %ctaid.y;
	mov.u32 	%r25, %tid.y;
	mad.lo.s32 	%r2, %r23, %r24, %r25;
	min.s32 	%r26, %r2, %r1;
	setp.ge.s32 	%p1, %r26, %r18;
	@%p1 bra 	$L__BB0_15;
	setp.lt.s32 	%p2, %r19, 1;
	mov.f32 	%f49, 0f00000000;
	@%p2 bra 	$L__BB0_14;
	mul.lo.s32 	%r3, %r19, %r2;
	and.b32  	%r4, %r19, 7;
	setp.lt.u32 	%p3, %r19, 8;
	mov.f64 	%fd51, 0d0000000000000000;
	mov.b32 	%r39, 0;
	@%p3 bra 	$L__BB0_5;
	and.b32  	%r39, %r19, 2147483640;
	neg.s32 	%r37, %r39;
	shl.b32 	%r7, %r18, 3;
	mul.wide.u32 	%rd9, %r3, 4;
	add.s64 	%rd10, %rd9, %rd2;
	add.s64 	%rd52, %rd10, 16;
	mov.f64 	%fd51, 0d0000000000000000;
	mul.wide.s32 	%rd13, %r18, 4;
	mov.u32 	%r36, %r1;
$L__BB0_4:
	.pragma "nounroll";
	ld.global.f32 	%f4, [%rd52+-16];
	mul.wide.s32 	%rd11, %r36, 4;
	add.s64 	%rd12, %rd1, %rd11;
	ld.global.f32 	%f5, [%rd12];
	mul.f32 	%f6, %f4, %f5;
	cvt.f64.f32 	%fd16, %f6;
	add.f64 	%fd17, %fd51, %fd16;
	ld.global.f32 	%f7, [%rd52+-12];
	add.s64 	%rd14, %rd12, %rd13;
	ld.global.f32 	%f8, [%rd14];
	mul.f32 	%f9, %f7, %f8;
	cvt.f64.f32 	%fd18, %f9;
	add.f64 	%fd19, %fd17, %fd18;
	ld.global.f32 	%f10, [%rd52+-8];
	add.s64 	%rd15, %rd14, %rd13;
	ld.global.f32 	%f11, [%rd15];
	mul.f32 	%f12, %f10, %f11;
	cvt.f64.f32 	%fd20, %f12;
	add.f64 	%fd21, %fd19, %fd20;
	ld.global.f32 	%f13, [%rd52+-4];
	add.s64 	%rd16, %rd15, %rd13;
	ld.global.f32 	%f14, [%rd16];
	mul.f32 	%f15, %f13, %f14;
	cvt.f64.f32 	%fd22, %f15;
	add.f64 	%fd23, %fd21, %fd22;
	ld.global.f32 	%f16, [%rd52];
	add.s64 	%rd17, %rd16, %rd13;
	ld.global.f32 	%f17, [%rd17];
	mul.f32 	%f18, %f16, %f17;
	cvt.f64.f32 	%fd24, %f18;
	add.f64 	%fd25, %fd23, %fd24;
	ld.global.f32 	%f19, [%rd52+4];
	add.s64 	%rd18, %rd17, %rd13;
	ld.global.f32 	%f20, [%rd18];
	mul.f32 	%f21, %f19, %f20;
	cvt.f64.f32 	%fd26, %f21;
	add.f64 	%fd27, %fd25, %fd26;
	ld.global.f32 	%f22, [%rd52+8];
	add.s64 	%rd19, %rd18, %rd13;
	ld.global.f32 	%f23, [%rd19];
	mul.f32 	%f24, %f22, %f23;
	cvt.f64.f32 	%fd28, %f24;
	add.f64 	%fd29, %fd27, %fd28;
	ld.global.f32 	%f25, [%rd52+12];
	add.s64 	%rd20, %rd19, %rd13;
	ld.global.f32 	%f26, [%rd20];
	mul.f32 	%f27, %f25, %f26;
	cvt.f64.f32 	%fd30, %f27;
	add.f64 	%fd51, %fd29, %fd30;
	add.s32 	%r37, %r37, 8;
	add.s32 	%r36, %r36, %r7;
	add.s64 	%rd52, %rd52, 32;
	setp.ne.s32 	%p4, %r37, 0;
	@%p4 bra 	$L__BB0_4;
$L__BB0_5:
	setp.eq.s32 	%p5, %r4, 0;
	@%p5 bra 	$L__BB0_13;
	and.b32  	%r13, %r19, 3;
	setp.lt.u32 	%p6, %r4, 4;
	@%p6 bra 	$L__BB0_8;
	add.s32 	%r28, %r39, %r3;
	mul.wide.u32 	%rd21, %r28, 4;
	add.s64 	%rd22, %rd2, %rd21;
	ld.global.f32 	%f28, [%rd22];
	mad.lo.s32 	%r29, %r39, %r18, %r1;
	mul.wide.s32 	%rd23, %r29, 4;
	add.s64 	%rd24, %rd1, %rd23;
	ld.global.f32 	%f29, [%rd24];
	mul.f32 	%f30, %f28, %f29;
	cvt.f64.f32 	%fd32, %f30;
	add.f64 	%fd33, %fd51, %fd32;
	cvt.u64.u32 	%rd25, %r3;
	cvt.u64.u32 	%rd26, %r39;
	add.s64 	%rd27, %rd26, %rd25;
	shl.b64 	%rd28, %rd27, 2;
	add.s64 	%rd29, %rd2, %rd28;
	ld.global.f32 	%f31, [%rd29+4];
	mul.wide.s32 	%rd30, %r18, 4;
	add.s64 	%rd31, %rd24, %rd30;
	ld.global.f32 	%f32, [%rd31];
	mul.f32 	%f33, %f31, %f32;
	cvt.f64.f32 	%fd34, %f33;
	add.f64 	%fd35, %fd33, %fd34;
	ld.global.f32 	%f34, [%rd29+8];
	add.s64 	%rd32, %rd31, %rd30;
	ld.global.f32 	%f35, [%rd32];
	mul.f32 	%f36, %f34, %f35;
	cvt.f64.f32 	%fd36, %f36;
	add.f64 	%fd37, %fd35, %fd36;
	ld.global.f32 	%f37, [%rd29+12];
	add.s64 	%rd33, %rd32, %rd30;
	ld.global.f32 	%f38, [%rd33];
	mul.f32 	%f39, %f37, %f38;
	cvt.f64.f32 	%fd38, %f39;
	add.f64 	%fd51, %fd37, %fd38;
	add.s32 	%r39, %r39, 4;
$L__BB0_8:
	setp.eq.s32 	%p7, %r13, 0;
	@%p7 bra 	$L__BB0_13;
	setp.eq.s32 	%p8, %r13, 1;
	@%p8 bra 	$L__BB0_11;
	add.s32 	%r30, %r39, %r3;
	mul.wide.u32 	%rd34, %r30, 4;
	add.s64 	%rd35, %rd2, %rd34;
	ld.global.f32 	%f40, [%rd35];
	mad.lo.s32 	%r31, %r39, %r18, %r1;
	mul.wide.s32 	%rd36, %r31, 4;
	add.s64 	%rd37, %rd1, %rd36;
	ld.global.f32 	%f41, [%rd37];
	mul.f32 	%f42, %f40, %f41;
	cvt.f64.f32 	%fd40, %f42;
	add.f64 	%fd41, %fd51, %fd40;
	cvt.u64.u32 	%rd38, %r3;
	cvt.u64.u32 	%rd39, %r39;
	add.s64 	%rd40, %rd39, %rd38;
	shl.b64 	%rd41, %rd40, 2;
	add.s64 	%rd42, %rd2, %rd41;
	ld.global.f32 	%f43, [%rd42+4];
	mul.wide.s32 	%rd43, %r18, 4;
	add.s64 	%rd44, %rd37, %rd43;
	ld.global.f32 	%f44, [%rd44];
	mul.f32 	%f45, %f43, %f44;
	cvt.f64.f32 	%fd42, %f45;
	add.f64 	%fd51, %fd41, %fd42;
	add.s32 	%r39, %r39, 2;
$L__BB0_11:
	and.b32  	%r32, %r19, 1;
	setp.eq.b32 	%p9, %r32, 1;
	not.pred 	%p10, %p9;
	@%p10 bra 	$L__BB0_13;
	add.s32 	%r33, %r39, %r3;
	mul.wide.u32 	%rd45, %r33, 4;
	add.s64 	%rd46, %rd2, %rd45;
	ld.global.f32 	%f46, [%rd46];
	mad.lo.s32 	%r34, %r39, %r18, %r1;
	mul.wide.s32 	%rd47, %r34, 4;
	add.s64 	%rd48, %rd1, %rd47;
	ld.global.f32 	%f47, [%rd48];
	mul.f32 	%f48, %f46, %f47;
	cvt.f64.f32 	%fd43, %f48;
	add.f64 	%fd51, %fd51, %fd43;
$L__BB0_13:
	cvt.rn.f32.f64 	%f49, %fd51;
$L__BB0_14:
	mad.lo.s32 	%r35, %r18, %r2, %r1;
	cvta.to.global.u64 	%rd49, %rd6;
	mul.wide.s32 	%rd50, %r35, 4;
	add.s64 	%rd51, %rd49, %rd50;
	st.global.f32 	[%rd51], %f49;
$L__BB0_15:
	ret;

}
	// .globl	_Z21matrixMulSharedMemoryPfS_S_ii
.visible .entry _Z21matrixMulSharedMemoryPfS_S_ii(
	.param .u64 .ptr .align 1 _Z21matrixMulSharedMemoryPfS_S_ii_param_0,
	.param .u64 .ptr .align 1 _Z21matrixMulSharedMemoryPfS_S_ii_param_1,
	.param .u64 .ptr .align 1 _Z21matrixMulSharedMemoryPfS_S_ii_param_2,
	.param .u32 _Z21matrixMulSharedMemoryPfS_S_ii_param_3,
	.param .u32 _Z21matrixMulSharedMemoryPfS_S_ii_param_4
)
{
	.reg .pred 	%p<9>;
	.reg .b32 	%r<83>;
	.reg .b32 	%f<187>;
	.reg .b64 	%rd<43>;
	.reg .b64 	%fd<129>;
	// demoted variable
	.shared .align 4 .b8 _ZZ21matrixMulSharedMemoryPfS_S_iiE4Asub[256];
	// demoted variable
	.shared .align 4 .b8 _ZZ21matrixMulSharedMemoryPfS_S_iiE4Bsub[256];
	ld.param.u64 	%rd4, [_Z21matrixMulSharedMemoryPfS_S_ii_param_1];
	ld.param.u32 	%r35, [_Z21matrixMulSharedMemoryPfS_S_ii_param_3];
	ld.param.u32 	%r36, [_Z21matrixMulSharedMemoryPfS_S_ii_param_4];
	cvta.to.global.u64 	%rd1, %rd4;
	mov.u32 	%r37, %ctaid.x;
	shl.b32 	%r1, %r37, 3;
	mov.u32 	%r2, %tid.x;
	add.s32 	%r3, %r1, %r2;
	mov.u32 	%r38, %ctaid.y;
	shl.b32 	%r39, %r38, 3;
	mov.u32 	%r4, %tid.y;
	add.s32 	%r5, %r39, %r4;
	min.u32 	%r40, %r5, %r3;
	setp.ge.u32 	%p1, %r40, %r35;
	@%p1 bra 	$L__BB1_12;
	shr.s32 	%r41, %r36, 31;
	shr.u32 	%r42, %r41, 29;
	add.s32 	%r43, %r36, %r42;
	shr.s32 	%r6, %r43, 3;
	setp.lt.s32 	%p2, %r36, 8;
	mov.f32 	%f186, 0f00000000;
	@%p2 bra 	$L__BB1_11;
	mad.lo.s32 	%r7, %r36, %r5, %r2;
	shl.b32 	%r45, %r4, 5;
	mov.u32 	%r46, _ZZ21matrixMulSharedMemoryPfS_S_iiE4Asub;
	add.s32 	%r8, %r46, %r45;
	shl.b32 	%r47, %r2, 2;
	add.s32 	%r9, %r8, %r47;
	mov.u32 	%r48, _ZZ21matrixMulSharedMemoryPfS_S_iiE4Bsub;
	add.s32 	%r11, %r48, %r47;
	add.s32 	%r10, %r11, %r45;
	add.s32 	%r49, %r6, -1;
	setp.lt.u32 	%p3, %r49, 3;
	mov.f64 	%fd124, 0d0000000000000000;
	mov.b32 	%r82, 0;
	@%p3 bra 	$L__BB1_5;
	and.b32  	%r82, %r6, 268435452;
	neg.s32 	%r80, %r82;
	add.s32 	%r79, %r7, 16;
	add.s32 	%r51, %r4, 24;
	mad.lo.s32 	%r52, %r35, %r51, %r2;
	add.s32 	%r78, %r52, %r1;
	add.s32 	%r53, %r4, 16;
	mad.lo.s32 	%r54, %r35, %r53, %r2;
	add.s32 	%r77, %r54, %r1;
	add.s32 	%r55, %r4, 8;
	mad.lo.s32 	%r56, %r35, %r55, %r2;
	add.s32 	%r76, %r56, %r1;
	mad.lo.s32 	%r57, %r4, %r35, %r2;
	add.s32 	%r75, %r57, %r1;
	mov.f64 	%fd124, 0d0000000000000000;
$L__BB1_4:
	.pragma "nounroll";
	ld.param.u64 	%rd39, [_Z21matrixMulSharedMemoryPfS_S_ii_param_0];
	add.s32 	%r58, %r79, -16;
	cvta.to.global.u64 	%rd5, %rd39;
	mul.wide.u32 	%rd6, %r58, 4;
	add.s64 	%rd7, %rd5, %rd6;
	ld.global.f32 	%f4, [%rd7];
	st.shared.f32 	[%r9], %f4;
	mul.wide.u32 	%rd8, %r75, 4;
	add.s64 	%rd9, %rd1, %rd8;
	ld.global.f32 	%f5, [%rd9];
	st.shared.f32 	[%r10], %f5;
	bar.sync 	0;
	ld.shared.f32 	%f6, [%r8];
	ld.shared.f32 	%f7, [%r11];
	mul.f32 	%f8, %f6, %f7;
	cvt.f64.f32 	%fd13, %f8;
	add.f64 	%fd14, %fd124, %fd13;
	ld.shared.f32 	%f9, [%r8+4];
	ld.shared.f32 	%f10, [%r11+32];
	mul.f32 	%f11, %f9, %f10;
	cvt.f64.f32 	%fd15, %f11;
	add.f64 	%fd16, %fd14, %fd15;
	ld.shared.f32 	%f12, [%r8+8];
	ld.shared.f32 	%f13, [%r11+64];
	mul.f32 	%f14, %f12, %f13;
	cvt.f64.f32 	%fd17, %f14;
	add.f64 	%fd18, %fd16, %fd17;
	ld.shared.f32 	%f15, [%r8+12];
	ld.shared.f32 	%f16, [%r11+96];
	mul.f32 	%f17, %f15, %f16;
	cvt.f64.f32 	%fd19, %f17;
	add.f64 	%fd20, %fd18, %fd19;
	ld.shared.f32 	%f18, [%r8+16];
	ld.shared.f32 	%f19, [%r11+128];
	mul.f32 	%f20, %f18, %f19;
	cvt.f64.f32 	%fd21, %f20;
	add.f64 	%fd22, %fd20, %fd21;
	ld.shared.f32 	%f21, [%r8+20];
	ld.shared.f32 	%f22, [%r11+160];
	mul.f32 	%f23, %f21, %f22;
	cvt.f64.f32 	%fd23, %f23;
	add.f64 	%fd24, %fd22, %fd23;
	ld.shared.f32 	%f24, [%r8+24];
	ld.shared.f32 	%f25, [%r11+192];
	mul.f32 	%f26, %f24, %f25;
	cvt.f64.f32 	%fd25, %f26;
	add.f64 	%fd26, %fd24, %fd25;
	ld.shared.f32 	%f27, [%r8+28];
	ld.shared.f32 	%f28, [%r11+224];
	mul.f32 	%f29, %f27, %f28;
	cvt.f64.f32 	%fd27, %f29;
	add.f64 	%fd28, %fd26, %fd27;
	bar.sync 	0;
	add.s32 	%r59, %r79, -8;
	mul.wide.u32 	%rd10, %r59, 4;
	add.s64 	%rd11, %rd5, %rd10;
	ld.global.f32 	%f30, [%rd11];
	st.shared.f32 	[%r9], %f30;
	mul.wide.u32 	%rd12, %r76, 4;
	add.s64 	%rd13, %rd1, %rd12;
	ld.global.f32 	%f31, [%rd13];
	st.shared.f32 	[%r10], %f31;
	bar.sync 	0;
	ld.shared.f32 	%f32, [%r8];
	ld.shared.f32 	%f33, [%r11];
	mul.f32 	%f34, %f32, %f33;
	cvt.f64.f32 	%fd29, %f34;
	add.f64 	%fd30, %fd28, %fd29;
	ld.shared.f32 	%f35, [%r8+4];
	ld.shared.f32 	%f36, [%r11+32];
	mul.f32 	%f37, %f35, %f36;
	cvt.f64.f32 	%fd31, %f37;
	add.f64 	%fd32, %fd30, %fd31;
	ld.shared.f32 	%f38, [%r8+8];
	ld.shared.f32 	%f39, [%r11+64];
	mul.f32 	%f40, %f38, %f39;
	cvt.f64.f32 	%fd33, %f40;
	add.f64 	%fd34, %fd32, %fd33;
	ld.shared.f32 	%f41, [%r8+12];
	ld.shared.f32 	%f42, [%r11+96];
	mul.f32 	%f43, %f41, %f42;
	cvt.f64.f32 	%fd35, %f43;
	add.f64 	%fd36, %fd34, %fd35;
	ld.shared.f32 	%f44, [%r8+16];
	ld.shared.f32 	%f45, [%r11+128];
	mul.f32 	%f46, %f44, %f45;
	cvt.f64.f32 	%fd37, %f46;
	add.f64 	%fd38, %fd36, %fd37;
	ld.shared.f32 	%f47, [%r8+20];
	ld.shared.f32 	%f48, [%r11+160];
	mul.f32 	%f49, %f47, %f48;
	cvt.f64.f32 	%fd39, %f49;
	add.f64 	%fd40, %fd38, %fd39;
	ld.shared.f32 	%f50, [%r8+24];
	ld.shared.f32 	%f51, [%r11+192];
	mul.f32 	%f52, %f50, %f51;
	cvt.f64.f32 	%fd41, %f52;
	add.f64 	%fd42, %fd40, %fd41;
	ld.shared.f32 	%f53, [%r8+28];
	ld.shared.f32 	%f54, [%r11+224];
	mul.f32 	%f55, %f53, %f54;
	cvt.f64.f32 	%fd43, %f55;
	add.f64 	%fd44, %fd42, %fd43;
	bar.sync 	0;
	add.s32 	%r60, %r79, 8;
	mul.wide.u32 	%rd14, %r79, 4;
	add.s64 	%rd15, %rd5, %rd14;
	ld.global.f32 	%f56, [%rd15];
	st.shared.f32 	[%r9], %f56;
	mul.wide.u32 	%rd16, %r77, 4;
	add.s64 	%rd17, %rd1, %rd16;
	ld.global.f32 	%f57, [%rd17];
	st.shared.f32 	[%r10], %f57;
	bar.sync 	0;
	ld.shared.f32 	%f58, [%r8];
	ld.shared.f32 	%f59, [%r11];
	mul.f32 	%f60, %f58, %f59;
	cvt.f64.f32 	%fd45, %f60;
	add.f64 	%fd46, %fd44, %fd45;
	ld.shared.f32 	%f61, [%r8+4];
	ld.shared.f32 	%f62, [%r11+32];
	mul.f32 	%f63, %f61, %f62;
	cvt.f64.f32 	%fd47, %f63;
	add.f64 	%fd48, %fd46, %fd47;
	ld.shared.f32 	%f64, [%r8+8];
	ld.shared.f32 	%f65, [%r11+64];
	mul.f32 	%f66, %f64, %f65;
	cvt.f64.f32 	%fd49, %f66;
	add.f64 	%fd50, %fd48, %fd49;
	ld.shared.f32 	%f67, [%r8+12];
	ld.shared.f32 	%f68, [%r11+96];
	mul.f32 	%f69, %f67, %f68;
	cvt.f64.f32 	%fd51, %f69;
	add.f64 	%fd52, %fd50, %fd51;
	ld.shared.f32 	%f70, [%r8+16];
	ld.shared.f32 	%f71, [%r11+128];
	mul.f32 	%f72, %f70, %f71;
	cvt.f64.f32 	%fd53, %f72;
	add.f64 	%fd54, %fd52, %fd53;
	ld.shared.f32 	%f73, [%r8+20];
	ld.shared.f32 	%f74, [%r11+160];
	mul.f32 	%f75, %f73, %f74;
	cvt.f64.f32 	%fd55, %f75;
	add.f64 	%fd56, %fd54, %fd55;
	ld.shared.f32 	%f76, [%r8+24];
	ld.shared.f32 	%f77, [%r11+192];
	mul.f32 	%f78, %f76, %f77;
	cvt.f64.f32 	%fd57, %f78;
	add.f64 	%fd58, %fd56, %fd57;
	ld.shared.f32 	%f79, [%r8+28];
	ld.shared.f32 	%f80, [%r11+224];
	mul.f32 	%f81, %f79, %f80;
	cvt.f64.f32 	%fd59, %f81;
	add.f64 	%fd60, %fd58, %fd59;
	bar.sync 	0;
	mul.wide.u32 	%rd18, %r60, 4;
	add.s64 	%rd19, %rd5, %rd18;
	ld.global.f32 	%f82, [%rd19];
	st.shared.f32 	[%r9], %f82;
	mul.wide.u32 	%rd20, %r78, 4;
	add.s64 	%rd21, %rd1, %rd20;
	ld.global.f32 	%f83, [%rd21];
	st.shared.f32 	[%r10], %f83;
	bar.sync 	0;
	ld.shared.f32 	%f84, [%r8];
	ld.shared.f32 	%f85, [%r11];
	mul.f32 	%f86, %f84, %f85;
	cvt.f64.f32 	%fd61, %f86;
	add.f64 	%fd62, %fd60, %fd61;
	ld.shared.f32 	%f87, [%r8+4];
	ld.shared.f32 	%f88, [%r11+32];
	mul.f32 	%f89, %f87, %f88;
	cvt.f64.f32 	%fd63, %f89;
	add.f64 	%fd64, %fd62, %fd63;
	ld.shared.f32 	%f90, [%r8+8];
	ld.shared.f32 	%f91, [%r11+64];
	mul.f32 	%f92, %f90, %f91;
	cvt.f64.f32 	%fd65, %f92;
	add.f64 	%fd66, %fd64, %fd65;
	ld.shared.f32 	%f93, [%r8+12];
	ld.shared.f32 	%f94, [%r11+96];
	mul.f32 	%f95, %f93, %f94;
	cvt.f64.f32 	%fd67, %f95;
	add.f64 	%fd68, %fd66, %fd67;
	ld.shared.f32 	%f96, [%r8+16];
	ld.shared.f32 	%f97, [%r11+128];
	mul.f32 	%f98, %f96, %f97;
	cvt.f64.f32 	%fd69, %f98;
	add.f64 	%fd70, %fd68, %fd69;
	ld.shared.f32 	%f99, [%r8+20];
	ld.shared.f32 	%f100, [%r11+160];
	mul.f32 	%f101, %f99, %f100;
	cvt.f64.f32 	%fd71, %f101;
	add.f64 	%fd72, %fd70, %fd71;
	ld.shared.f32 	%f102, [%r8+24];
	ld.shared.f32 	%f103, [%r11+192];
	mul.f32 	%f104, %f102, %f103;
	cvt.f64.f32 	%fd73, %f104;
	add.f64 	%fd74, %fd72, %fd73;
	ld.shared.f32 	%f105, [%r8+28];
	ld.shared.f32 	%f106, [%r11+224];
	mul.f32 	%f107, %f105, %f106;
	cvt.f64.f32 	%fd75, %f107;
	add.f64 	%fd124, %fd74, %fd75;
	bar.sync 	0;
	add.s32 	%r80, %r80, 4;
	add.s32 	%r79, %r79, 32;
	shl.b32 	%r61, %r35, 5;
	add.s32 	%r78, %r78, %r61;
	add.s32 	%r77, %r77, %r61;
	add.s32 	%r76, %r76, %r61;
	add.s32 	%r75, %r75, %r61;
	setp.ne.s32 	%p4, %r80, 0;
	@%p4 bra 	$L__BB1_4;
$L__BB1_5:
	and.b32  	%r32, %r6, 3;
	setp.eq.s32 	%p5, %r32, 0;
	@%p5 bra 	$L__BB1_10;
	setp.eq.s32 	%p6, %r32, 1;
	@%p6 bra 	$L__BB1_8;
	ld.param.u64 	%rd40, [_Z21matrixMulSharedMemoryPfS_S_ii_param_0];
	shl.b32 	%r62, %r82, 3;
	add.s32 	%r63, %r7, %r62;
	cvta.to.global.u64 	%rd22, %rd40;
	mul.wide.u32 	%rd23, %r63, 4;
	add.s64 	%rd24, %rd22, %rd23;
	ld.global.f32 	%f108, [%rd24];
	st.shared.f32 	[%r9], %f108;
	add.s32 	%r64, %r62, %r4;
	mad.lo.s32 	%r65, %r64, %r35, %r3;
	mul.wide.u32 	%rd25, %r65, 4;
	add.s64 	%rd26, %rd1, %rd25;
	ld.global.f32 	%f109, [%rd26];
	st.shared.f32 	[%r10], %f109;
	bar.sync 	0;
	ld.shared.f32 	%f110, [%r8];
	ld.shared.f32 	%f111, [%r11];
	mul.f32 	%f112, %f110, %f111;
	cvt.f64.f32 	%fd77, %f112;
	add.f64 	%fd78, %fd124, %fd77;
	ld.shared.f32 	%f113, [%r8+4];
	ld.shared.f32 	%f114, [%r11+32];
	mul.f32 	%f115, %f113, %f114;
	cvt.f64.f32 	%fd79, %f115;
	add.f64 	%fd80, %fd78, %fd79;
	ld.shared.f32 	%f116, [%r8+8];
	ld.shared.f32 	%f117, [%r11+64];
	mul.f32 	%f118, %f116, %f117;
	cvt.f64.f32 	%fd81, %f118;
	add.f64 	%fd82, %fd80, %fd81;
	ld.shared.f32 	%f119, [%r8+12];
	ld.shared.f32 	%f120, [%r11+96];
	mul.f32 	%f121, %f119, %f120;
	cvt.f64.f32 	%fd83, %f121;
	add.f64 	%fd84, %fd82, %fd83;
	ld.shared.f32 	%f122, [%r8+16];
	ld.shared.f32 	%f123, [%r11+128];
	mul.f32 	%f124, %f122, %f123;
	cvt.f64.f32 	%fd85, %f124;
	add.f64 	%fd86, %fd84, %fd85;
	ld.shared.f32 	%f125, [%r8+20];
	ld.shared.f32 	%f126, [%r11+160];
	mul.f32 	%f127, %f125, %f126;
	cvt.f64.f32 	%fd87, %f127;
	add.f64 	%fd88, %fd86, %fd87;
	ld.shared.f32 	%f128, [%r8+24];
	ld.shared.f32 	%f129, [%r11+192];
	mul.f32 	%f130, %f128, %f129;
	cvt.f64.f32 	%fd89, %f130;
	add.f64 	%fd90, %fd88, %fd89;
	ld.shared.f32 	%f131, [%r8+28];
	ld.shared.f32 	%f132, [%r11+224];
	mul.f32 	%f133, %f131, %f132;
	cvt.f64.f32 	%fd91, %f133;
	add.f64 	%fd92, %fd90, %fd91;
	bar.sync 	0;
	add.s32 	%r66, %r63, 8;
	mul.wide.u32 	%rd27, %r66, 4;
	add.s64 	%rd28, %rd22, %rd27;
	ld.global.f32 	%f134, [%rd28];
	st.shared.f32 	[%r9], %f134;
	add.s32 	%r67, %r64, 8;
	mad.lo.s32 	%r68, %r67, %r35, %r3;
	mul.wide.u32 	%rd29, %r68, 4;
	add.s64 	%rd30, %rd1, %rd29;
	ld.global.f32 	%f135, [%rd30];
	st.shared.f32 	[%r10], %f135;
	bar.sync 	0;
	ld.shared.f32 	%f136, [%r8];
	ld.shared.f32 	%f137, [%r11];
	mul.f32 	%f138, %f136, %f137;
	cvt.f64.f32 	%fd93, %f138;
	add.f64 	%fd94, %fd92, %fd93;
	ld.shared.f32 	%f139, [%r8+4];
	ld.shared.f32 	%f140, [%r11+32];
	mul.f32 	%f141, %f139, %f140;
	cvt.f64.f32 	%fd95, %f141;
	add.f64 	%fd96, %fd94, %fd95;
	ld.shared.f32 	%f142, [%r8+8];
	ld.shared.f32 	%f143, [%r11+64];
	mul.f32 	%f144, %f142, %f143;
	cvt.f64.f32 	%fd97, %f144;
	add.f64 	%fd98, %fd96, %fd97;
	ld.shared.f32 	%f145, [%r8+12];
	ld.shared.f32 	%f146, [%r11+96];
	mul.f32 	%f147, %f145, %f146;
	cvt.f64.f32 	%fd99, %f147;
	add.f64 	%fd100, %fd98, %fd99;
	ld.shared.f32 	%f148, [%r8+16];
	ld.shared.f32 	%f149, [%r11+128];
	mul.f32 	%f150, %f148, %f149;
	cvt.f64.f32 	%fd101, %f150;
	add.f64 	%fd102, %fd100, %fd101;
	ld.shared.f32 	%f151, [%r8+20];
	ld.shared.f32 	%f152, [%r11+160];
	mul.f32 	%f153, %f151, %f152;
	cvt.f64.f32 	%fd103, %f153;
	add.f64 	%fd104, %fd102, %fd103;
	ld.shared.f32 	%f154, [%r8+24];
	ld.shared.f32 	%f155, [%r11+192];
	mul.f32 	%f156, %f154, %f155;
	cvt.f64.f32 	%fd105, %f156;
	add.f64 	%fd106, %fd104, %fd105;
	ld.shared.f32 	%f157, [%r8+28];
	ld.shared.f32 	%f158, [%r11+224];
	mul.f32 	%f159, %f157, %f158;
	cvt.f64.f32 	%fd107, %f159;
	add.f64 	%fd124, %fd106, %fd107;
	bar.sync 	0;
	add.s32 	%r82, %r82, 2;
$L__BB1_8:
	and.b32  	%r69, %r6, 1;
	setp.eq.b32 	%p7, %r69, 1;
	not.pred 	%p8, %p7;
	@%p8 bra 	$L__BB1_10;
	ld.param.u64 	%rd41, [_Z21matrixMulSharedMemoryPfS_S_ii_param_0];
	shl.b32 	%r70, %r82, 3;
	add.s32 	%r71, %r7, %r70;
	cvta.to.global.u64 	%rd31, %rd41;
	mul.wide.u32 	%rd32, %r71, 4;
	add.s64 	%rd33, %rd31, %rd32;
	ld.global.f32 	%f160, [%rd33];
	st.shared.f32 	[%r9], %f160;
	add.s32 	%r72, %r70, %r4;
	mad.lo.s32 	%r73, %r72, %r35, %r3;
	mul.wide.u32 	%rd34, %r73, 4;
	add.s64 	%rd35, %rd1, %rd34;
	ld.global.f32 	%f161, [%rd35];
	st.shared.f32 	[%r10], %f161;
	bar.sync 	0;
	ld.shared.f32 	%f162, [%r8];
	ld.shared.f32 	%f163, [%r11];
	mul.f32 	%f164, %f162, %f163;
	cvt.f64.f32 	%fd108, %f164;
	add.f64 	%fd109, %fd124, %fd108;
	ld.shared.f32 	%f165, [%r8+4];
	ld.shared.f32 	%f166, [%r11+32];
	mul.f32 	%f167, %f165, %f166;
	cvt.f64.f32 	%fd110, %f167;
	add.f64 	%fd111, %fd109, %fd110;
	ld.shared.f32 	%f168, [%r8+8];
	ld.shared.f32 	%f169, [%r11+64];
	mul.f32 	%f170, %f168, %f169;
	cvt.f64.f32 	%fd112, %f170;
	add.f64 	%fd113, %fd111, %fd112;
	ld.shared.f32 	%f171, [%r8+12];
	ld.shared.f32 	%f172, [%r11+96];
	mul.f32 	%f173, %f171, %f172;
	cvt.f64.f32 	%fd114, %f173;
	add.f64 	%fd115, %fd113, %fd114;
	ld.shared.f32 	%f174, [%r8+16];
	ld.shared.f32 	%f175, [%r11+128];
	mul.f32 	%f176, %f174, %f175;
	cvt.f64.f32 	%fd116, %f176;
	add.f64 	%fd117, %fd115, %fd116;
	ld.shared.f32 	%f177, [%r8+20];
	ld.shared.f32 	%f178, [%r11+160];
	mul.f32 	%f179, %f177, %f178;
	cvt.f64.f32 	%fd118, %f179;
	add.f64 	%fd119, %fd117, %fd118;
	ld.shared.f32 	%f180, [%r8+24];
	ld.shared.f32 	%f181, [%r11+192];
	mul.f32 	%f182, %f180, %f181;
	cvt.f64.f32 	%fd120, %f182;
	add.f64 	%fd121, %fd119, %fd120;
	ld.shared.f32 	%f183, [%r8+28];
	ld.shared.f32 	%f184, [%r11+224];
	mul.f32 	%f185, %f183, %f184;
	cvt.f64.f32 	%fd122, %f185;
	add.f64 	%fd124, %fd121, %fd122;
	bar.sync 	0;
$L__BB1_10:
	cvt.rn.f32.f64 	%f186, %fd124;
$L__BB1_11:
	ld.param.u64 	%rd42, [_Z21matrixMulSharedMemoryPfS_S_ii_param_2];
	mad.lo.s32 	%r74, %r35, %r5, %r3;
	cvta.to.global.u64 	%rd36, %rd42;
	mul.wide.u32 	%rd37, %r74, 4;
	add.s64 	%rd38, %rd36, %rd37;
	st.global.f32 	[%rd38], %f186;
$L__BB1_12:
	ret;

}


// ===== COMPILED SASS (sm_100) =====

	.target	sm_100

	.elftype	@"ET_EXEC"


//--------------------- .note.nv.tkinfo           --------------------------
	.section	.note.nv.tkinfo,"",@"SHT_NOTE"
	.sectionflags	@"SHF_NOTE_NV_TKINFO"
	.tkinfo
        /*0018*/ 	.word	0x00000002
        /*0030*/ 	.string	""
        /*0030*/ 	.string	"ptxas"
        /*0030*/ 	.string	"Cuda compilation tools, release 13.0, V13.0.88"
        /*0030*/ 	.string	"Build cuda_13.0.r13.0/compiler.36424714_0"
        /*0030*/ 	.string	"-arch sm_100 -m 64 "



//--------------------- .note.nv.cuinfo           --------------------------
	.section	.note.nv.cuinfo,"",@"SHT_NOTE"
	.sectionflags	@"SHF_NOTE_NV_CUINFO"
        /*0018*/ 	.short	0x0002
        /*001a*/ 	.short	0x0064
        /*001c*/ 	.short	0x0082
	.zero		2


//--------------------- .nv.info                  --------------------------
	.section	.nv.info,"",@"SHT_CUDA_INFO"
	.align	4


	//----- nvinfo : EIATTR_REGCOUNT
	.align		4
        /*0000*/ 	.byte	0x04, 0x2f
        /*0002*/ 	.short	(.L_1 - .L_0)
	.align		4
.L_0:
        /*0004*/ 	.word	index@(_Z13matrixMulCudaPfS_S_ii)
        /*0008*/ 	.word	0x00000020


	//----- nvinfo : EIATTR_FRAME_SIZE
	.align		4
.L_1:
        /*000c*/ 	.byte	0x04, 0x11
        /*000e*/ 	.short	(.L_3 - .L_2)
	.align		4
.L_2:
        /*0010*/ 	.word	index@(_Z13matrixMulCudaPfS_S_ii)
        /*0014*/ 	.word	0x00000000


	//----- nvinfo : EIATTR_REGCOUNT
	.align		4
.L_3:
        /*0018*/ 	.byte	0x04, 0x2f
        /*001a*/ 	.short	(.L_5 - .L_4)
	.align		4
.L_4:
        /*001c*/ 	.word	index@(_Z21matrixMulSharedMemoryPfS_S_ii)
        /*0020*/ 	.word	0x00000020


	//----- nvinfo : EIATTR_FRAME_SIZE
	.align		4
.L_5:
        /*0024*/ 	.byte	0x04, 0x11
        /*0026*/ 	.short	(.L_7 - .L_6)
	.align		4
.L_6:
        /*0028*/ 	.word	index@(_Z21matrixMulSharedMemoryPfS_S_ii)
        /*002c*/ 	.word	0x00000000


	//----- nvinfo : EIATTR_MIN_STACK_SIZE
	.align		4
.L_7:
        /*0030*/ 	.byte	0x04, 0x12
        /*0032*/ 	.short	(.L_9 - .L_8)
	.align		4
.L_8:
        /*0034*/ 	.word	index@(_Z21matrixMulSharedMemoryPfS_S_ii)
        /*0038*/ 	.word	0x00000000


	//----- nvinfo : EIATTR_MIN_STACK_SIZE
	.align		4
.L_9:
        /*003c*/ 	.byte	0x04, 0x12
        /*003e*/ 	.short	(.L_11 - .L_10)
	.align		4
.L_10:
        /*0040*/ 	.word	index@(_Z13matrixMulCudaPfS_S_ii)
        /*0044*/ 	.word	0x00000000
.L_11:


//--------------------- .nv.compat                --------------------------
	.section	.nv.compat,"",@"SHT_CUDA_COMPAT_INFO"
	.align	4
        /*0000*/ 	.byte	0x02, 0x09, 0x00, 0x00, 0x02, 0x02, 0x01, 0x00, 0x02, 0x05, 0x05, 0x00, 0x03, 0x07, 0x01, 0x01
        /*0010*/ 	.byte	0x02, 0x03, 0x00, 0x00, 0x02, 0x06, 0x01, 0x00, 0x04, 0x0b, 0x08, 0x00, 0x01, 0x00, 0x00, 0x00
        /*0020*/ 	.byte	0x00, 0x00, 0x00, 0x00


//--------------------- .nv.info._Z21matrixMulSharedMemoryPfS_S_ii --------------------------
	.section	.nv.info._Z21matrixMulSharedMemoryPfS_S_ii,"",@"SHT_CUDA_INFO"
	.sectionflags	@""
	.align	4


	//----- nvinfo : EIATTR_CUDA_API_VERSION
	.align		4
        /*0000*/ 	.byte	0x04, 0x37
        /*0002*/ 	.short	(.L_13 - .L_12)
.L_12:
        /*0004*/ 	.word	0x00000082


	//----- nvinfo : EIATTR_KPARAM_INFO
	.align		4
.L_13:
        /*0008*/ 	.byte	0x04, 0x17
        /*000a*/ 	.short	(.L_15 - .L_14)
.L_14:
        /*000c*/ 	.word	0x00000000
        /*0010*/ 	.short	0x0004
        /*0012*/ 	.short	0x001c
        /*0014*/ 	.byte	0x00, 0xf0, 0x11, 0x00


	//----- nvinfo : EIATTR_KPARAM_INFO
	.align		4
.L_15:
        /*0018*/ 	.byte	0x04, 0x17
        /*001a*/ 	.short	(.L_17 - .L_16)
.L_16:
        /*001c*/ 	.word	0x00000000
        /*0020*/ 	.short	0x0003
        /*0022*/ 	.short	0x0018
        /*0024*/ 	.byte	0x00, 0xf0, 0x11, 0x00


	//----- nvinfo : EIATTR_KPARAM_INFO
	.align		4
.L_17:
        /*0028*/ 	.byte	0x04, 0x17
        /*002a*/ 	.short	(.L_19 - .L_18)
.L_18:
        /*002c*/ 	.word	0x00000000
        /*0030*/ 	.short	0x0002
        /*0032*/ 	.short	0x0010
        /*0034*/ 	.byte	0x00, 0xf5, 0x21, 0x00


	//----- nvinfo : EIATTR_KPARAM_INFO
	.align		4
.L_19:
        /*0038*/ 	.byte	0x04, 0x17
        /*003a*/ 	.short	(.L_21 - .L_20)
.L_20:
        /*003c*/ 	.word	0x00000000
        /*0040*/ 	.short	0x0001
        /*0042*/ 	.short	0x0008
        /*0044*/ 	.byte	0x00, 0xf5, 0x21, 0x00


	//----- nvinfo : EIATTR_KPARAM_INFO
	.align		4
.L_21:
        /*0048*/ 	.byte	0x04, 0x17
        /*004a*/ 	.short	(.L_23 - .L_22)
.L_22:
        /*004c*/ 	.word	0x00000000
        /*0050*/ 	.short	0x0000
        /*0052*/ 	.short	0x0000
        /*0054*/ 	.byte	0x00, 0xf5, 0x21, 0x00


	//----- nvinfo : EIATTR_SPARSE_MMA_MASK
	.align		4
.L_23:
        /*0058*/ 	.byte	0x03, 0x50
        /*005a*/ 	.short	0x0000


	//----- nvinfo : EIATTR_MAXREG_COUNT
	.align		4
        /*005c*/ 	.byte	0x03, 0x1b
        /*005e*/ 	.short	0x00ff


	//----- nvinfo : EIATTR_NUM_BARRIERS
	.align		4
        /*0060*/ 	.byte	0x02, 0x4c
        /*0062*/ 	.byte	0x01
	.zero		1


	//----- nvinfo : EIATTR_MERCURY_ISA_VERSION
	.align		4
        /*0064*/ 	.byte	0x03, 0x5f
        /*0066*/ 	.short	0x0101


	//----- nvinfo : EIATTR_VRC_CTA_INIT_COUNT
	.align		4
        /*0068*/ 	.byte	0x02, 0x4a
	.zero		1
	.zero		1


	//----- nvinfo : EIATTR_EXIT_INSTR_OFFSETS
	.align		4
        /*006c*/ 	.byte	0x04, 0x1c
        /*006e*/ 	.short	(.L_25 - .L_24)


	//   ....[0]....
.L_24:
        /*0070*/ 	.word	0x000000a0


	//   ....[1]....
        /*0074*/ 	.word	0x000017f0


	//----- nvinfo : EIATTR_CBANK_PARAM_SIZE
	.align		4
.L_25:
        /*0078*/ 	.byte	0x03, 0x19
        /*007a*/ 	.short	0x0020


	//----- nvinfo : EIATTR_PARAM_CBANK
	.align		4
        /*007c*/ 	.byte	0x04, 0x0a
        /*007e*/ 	.short	(.L_27 - .L_26)
	.align		4
.L_26:
        /*0080*/ 	.word	index@(.nv.constant0._Z21matrixMulSharedMemoryPfS_S_ii)
        /*0084*/ 	.short	0x0380
        /*0086*/ 	.short	0x0020


	//----- nvinfo : EIATTR_SW_WAR
	.align		4
.L_27:
        /*0088*/ 	.byte	0x04, 0x36
        /*008a*/ 	.short	(.L_29 - .L_28)
.L_28:
        /*008c*/ 	.word	0x00000008
.L_29:


//--------------------- .nv.info._Z13matrixMulCudaPfS_S_ii --------------------------
	.section	.nv.info._Z13matrixMulCudaPfS_S_ii,"",@"SHT_CUDA_INFO"
	.sectionflags	@""
	.align	4


	//----- nvinfo : EIATTR_CUDA_API_VERSION
	.align		4
        /*0000*/ 	.byte	0x04, 0x37
        /*0002*/ 	.short	(.L_31 - .L_30)
.L_30:
        /*0004*/ 	.word	0x00000082


	//----- nvinfo : EIATTR_KPARAM_INFO
	.align		4
.L_31:
        /*0008*/ 	.byte	0x04, 0x17
        /*000a*/ 	.short	(.L_33 - .L_32)
.L_32:
        /*000c*/ 	.word	0x00000000
        /*0010*/ 	.short	0x0004
        /*0012*/ 	.short	0x001c
        /*0014*/ 	.byte	0x00, 0xf0, 0x11, 0x00


	//----- nvinfo : EIATTR_KPARAM_INFO
	.align		4
.L_33:
        /*0018*/ 	.byte	0x04, 0x17
        /*001a*/ 	.short	(.L_35 - .L_34)
.L_34:
        /*001c*/ 	.word	0x00000000
        /*0020*/ 	.short	0x0003
        /*0022*/ 	.short	0x0018
        /*0024*/ 	.byte	0x00, 0xf0, 0x11, 0x00


	//----- nvinfo : EIATTR_KPARAM_INFO
	.align		4
.L_35:
        /*0028*/ 	.byte	0x04, 0x17
        /*002a*/ 	.short	(.L_37 - .L_36)
.L_36:
        /*002c*/ 	.word	0x00000000
        /*0030*/ 	.short	0x0002
        /*0032*/ 	.short	0x0010
        /*0034*/ 	.byte	0x00, 0xf5, 0x21, 0x00


	//----- nvinfo : EIATTR_KPARAM_INFO
	.align		4
.L_37:
        /*0038*/ 	.byte	0x04, 0x17
        /*003a*/ 	.short	(.L_39 - .L_38)
.L_38:
        /*003c*/ 	.word	0x00000000
        /*0040*/ 	.short	0x0001
        /*0042*/ 	.short	0x0008
        /*0044*/ 	.byte	0x00, 0xf5, 0x21, 0x00


	//----- nvinfo : EIATTR_KPARAM_INFO
	.align		4
.L_39:
        /*0048*/ 	.byte	0x04, 0x17
        /*004a*/ 	.short	(.L_41 - .L_40)
.L_40:
        /*004c*/ 	.word	0x00000000
        /*0050*/ 	.short	0x0000
        /*0052*/ 	.short	0x0000
        /*0054*/ 	.byte	0x00, 0xf5, 0x21, 0x00


	//----- nvinfo : EIATTR_SPARSE_MMA_MASK
	.align		4
.L_41:
        /*0058*/ 	.byte	0x03, 0x50
        /*005a*/ 	.short	0x0000


	//----- nvinfo : EIATTR_MAXREG_COUNT
	.align		4
        /*005c*/ 	.byte	0x03, 0x1b
        /*005e*/ 	.short	0x00ff


	//----- nvinfo : EIATTR_MERCURY_ISA_VERSION
	.align		4
        /*0060*/ 	.byte	0x03, 0x5f
        /*0062*/ 	.short	0x0101


	//----- nvinfo : EIATTR_VRC_CTA_INIT_COUNT
	.align		4
        /*0064*/ 	.byte	0x02, 0x4a
	.zero		1
	.zero		1


	//----- nvinfo : EIATTR_EXIT_INSTR_OFFSETS
	.align		4
        /*0068*/ 	.byte	0x04, 0x1c
        /*006a*/ 	.short	(.L_43 - .L_42)


	//   ....[0]....
.L_42:
        /*006c*/ 	.word	0x000000c0


	//   ....[1]....
        /*0070*/ 	.word	0x00000ad0


	//----- nvinfo : EIATTR_CBANK_PARAM_SIZE
	.align		4
.L_43:
        /*0074*/ 	.byte	0x03, 0x19
        /*0076*/ 	.short	0x0020


	//----- nvinfo : EIATTR_PARAM_CBANK
	.align		4
        /*0078*/ 	.byte	0x04, 0x0a
        /*007a*/ 	.short	(.L_45 - .L_44)
	.align		4
.L_44:
        /*007c*/ 	.word	index@(.nv.constant0._Z13matrixMulCudaPfS_S_ii)
        /*0080*/ 	.short	0x0380
        /*0082*/ 	.short	0x0020


	//----- nvinfo : EIATTR_SW_WAR
	.align		4
.L_45:
        /*0084*/ 	.byte	0x04, 0x36
        /*0086*/ 	.short	(.L_47 - .L_46)
.L_46:
        /*0088*/ 	.word	0x00000008
.L_47:


//--------------------- .nv.callgraph             --------------------------
	.section	.nv.callgraph,"",@"SHT_CUDA_CALLGRAPH"
	.align	4
	.sectionentsize	8
	.align		4
        /*0000*/ 	.word	0x00000000
	.align		4
        /*0004*/ 	.word	0xffffffff
	.align		4
        /*0008*/ 	.word	0x00000000
	.align		4
        /*000c*/ 	.word	0xfffffffe
	.align		4
        /*0010*/ 	.word	0x00000000
	.align		4
        /*0014*/ 	.word	0xfffffffd
	.align		4
        /*0018*/ 	.word	0x00000000
	.align		4
        /*001c*/ 	.word	0xfffffffc


//--------------------- .text._Z21matrixMulSharedMemoryPfS_S_ii --------------------------
	.section	.text._Z21matrixMulSharedMemoryPfS_S_ii,"ax",@progbits
	.align	128
        .global         _Z21matrixMulSharedMemoryPfS_S_ii
        .type           _Z21matrixMulSharedMemoryPfS_S_ii,@function
        .size           _Z21matrixMulSharedMemoryPfS_S_ii,(.L_x_13 - _Z21matrixMulSharedMemoryPfS_S_ii)
        .other          _Z21matrixMulSharedMemoryPfS_S_ii,@"STO_CUDA_ENTRY STV_DEFAULT"
_Z21matrixMulSharedMemoryPfS_S_ii:
.text._Z21matrixMulSharedMemoryPfS_S_ii:
[----:B------:R-:W-:Y:S01]  /*0000*/  LDC R1, c[0x0][0x37c] ;  /* 0x0000df00ff017b82 */ /* 0x000fe20000000800 */
[----:B------:R-:W0:Y:S07]  /*0010*/  S2R R17, SR_CTAID.Y ;  /* 0x0000000000117919 */ /* 0x000e2e0000002600 */
[----:B------:R-:W1:Y:S01]  /*0020*/  LDC R2, c[0x0][0x398] ;  /* 0x0000e600ff027b82 */ /* 0x000e620000000800 */
[----:B------:R-:W0:Y:S01]  /*0030*/  S2R R0, SR_TID.Y ;  /* 0x0000000000007919 */ /* 0x000e220000002200 */
[----:B------:R-:W2:Y:S01]  /*0040*/  S2R R20, SR_CTAID.X ;  /* 0x0000000000147919 */ /* 0x000ea20000002500 */
[----:B------:R-:W2:Y:S01]  /*0050*/  S2R R15, SR_TID.X ;  /* 0x00000000000f7919 */ /* 0x000ea20000002100 */
[----:B0-----:R-:W-:-:S02]  /*0060*/  LEA R17, R17, R0, 0x3 ;  /* 0x0000000011117211 */ /* 0x001fc400078e18ff */
[----:B--2---:R-:W-:-:S04]  /*0070*/  LEA R18, R20, R15, 0x3 ;  /* 0x0000000f14127211 */ /* 0x004fc800078e18ff */
[----:B------:R-:W-:-:S04]  /*0080*/  VIMNMX.U32 R3, PT, PT, R18, R17, PT ;  /* 0x0000001112037248 */ /* 0x000fc80003fe0000 */
[----:B-1----:R-:W-:-:S13]  /*0090*/  ISETP.GE.U32.AND P0, PT, R3, R2, PT ;  /* 0x000000020300720c */ /* 0x002fda0003f06070 */
[----:B------:R-:W-:Y:S05]  /*00a0*/  @P0 EXIT ;  /* 0x000000000000094d */ /* 0x000fea0003800000 */
[----:B------:R-:W0:Y:S01]  /*00b0*/  LDCU UR9, c[0x0][0x39c] ;  /* 0x00007380ff0977ac */ /* 0x000e220008000800 */
[----:B------:R-:W-:Y:S01]  /*00c0*/  HFMA2 R13, -RZ, RZ, 0, 0 ;  /* 0x00000000ff0d7431 */ /* 0x000fe200000001ff */
[----:B------:R-:W1:Y:S01]  /*00d0*/  LDCU.64 UR10, c[0x0][0x358] ;  /* 0x00006b00ff0a77ac */ /* 0x000e620008000a00 */
[----:B0-----:R-:W-:Y:S02]  /*00e0*/  UISETP.GE.AND UP0, UPT, UR9, 0x8, UPT ;  /* 0x000000080900788c */ /* 0x001fe4000bf06270 */
[----:B------:R-:W-:-:S04]  /*00f0*/  USHF.R.S32.HI UR4, URZ, 0x1f, UR9 ;  /* 0x0000001fff047899 */ /* 0x000fc80008011409 */
[----:B------:R-:W-:-:S03]  /*0100*/  ULEA.HI UR4, UR4, UR9, URZ, 0x3 ;  /* 0x0000000904047291 */ /* 0x000fc6000f8f18ff */
[----:B-1----:R-:W-:Y:S09]  /*0110*/  BRA.U !UP0, `(.L_x_0) ;  /* 0x0000001508a47547 */ /* 0x002ff2000b800000 */
[----:B------:R-:W0:Y:S01]  /*0120*/  S2UR UR7, SR_CgaCtaId ;  /* 0x00000000000779c3 */ /* 0x000e220000008800 */
[----:B------:R-:W-:Y:S01]  /*0130*/  USHF.R.S32.HI UR4, URZ, 0x3, UR4 ;  /* 0x00000003ff047899 */ /* 0x000fe20008011404 */
[----:B------:R-:W-:Y:S01]  /*0140*/  IMAD R16, R17, UR9, R15 ;  /* 0x0000000911107c24 */ /* 0x000fe2000f8e020f */
[----:B------:R-:W-:Y:S01]  /*0150*/  UMOV UR5, 0x400 ;  /* 0x0000040000057882 */ /* 0x000fe20000000000 */
[----:B------:R-:W-:Y:S01]  /*0160*/  MOV R4, RZ ;  /* 0x000000ff00047202 */ /* 0x000fe20000000f00 */
[----:B------:R-:W-:Y:S01]  /*0170*/  UIADD3 UR8, UPT, UPT, UR4, -0x1, URZ ;  /* 0xffffffff04087890 */ /* 0x000fe2000fffe0ff */
[----:B------:R-:W-:Y:S01]  /*0180*/  CS2R R12, SRZ ;  /* 0x00000000000c7805 */ /* 0x000fe2000001ff00 */
[----:B------:R-:W-:Y:S02]  /*0190*/  UIADD3 UR6, UPT, UPT, UR5, 0x100, URZ ;  /* 0x0000010005067890 */ /* 0x000fe4000fffe0ff */
[----:B------:R-:W-:Y:S02]  /*01a0*/  UISETP.GE.U32.AND UP1, UPT, UR8, 0x3, UPT ;  /* 0x000000030800788c */ /* 0x000fe4000bf26070 */
[----:B0-----:R-:W-:-:S02]  /*01b0*/  ULEA UR5, UR7, UR5, 0x18 ;  /* 0x0000000507057291 */ /* 0x001fc4000f8ec0ff */
[----:B------:R-:W-:Y:S02]  /*01c0*/  ULEA UR6, UR7, UR6, 0x18 ;  /* 0x0000000607067291 */ /* 0x000fe4000f8ec0ff */
[----:B------:R-:W-:Y:S02]  /*01d0*/  ULOP3.LUT UP0, UR7, UR4, 0x3, URZ, 0xc0, !UPT ;  /* 0x0000000304077892 */ /* 0x000fe4000f80c0ff */
[C---:B------:R-:W-:Y:S02]  /*01e0*/  LEA R7, R0.reuse, UR5, 0x5 ;  /* 0x0000000500077c11 */ /* 0x040fe4000f8e28ff */
[C---:B------:R-:W-:Y:S02]  /*01f0*/  LEA R3, R15.reuse, UR6, 0x2 ;  /* 0x000000060f037c11 */ /* 0x040fe4000f8e10ff */
[----:B------:R-:W-:Y:S02]  /*0200*/  LEA R6, R15, R7, 0x2 ;  /* 0x000000070f067211 */ /* 0x000fe400078e10ff */
[----:B------:R-:W-:Y:S01]  /*0210*/  LEA R5, R0, R3, 0x5 ;  /* 0x0000000300057211 */ /* 0x000fe200078e28ff */
[----:B------:R-:W-:Y:S06]  /*0220*/  BRA.U !UP1, `(.L_x_1) ;  /* 0x0000000d09147547 */ /* 0x000fec000b800000 */
[C---:B------:R-:W-:Y:S01]  /*0230*/  IADD3 R9, PT, PT, R0.reuse, 0x18, RZ ;  /* 0x0000001800097810 */ /* 0x040fe20007ffe0ff */
[CCC-:B------:R-:W-:Y:S01]  /*0240*/  IMAD R19, R0.reuse, R2.reuse, R15.reuse ;  /* 0x0000000200137224 */ /* 0x1c0fe200078e020f */
[C---:B------:R-:W-:Y:S01]  /*0250*/  IADD3 R11, PT, PT, R0.reuse, 0x10, RZ ;  /* 0x00000010000b7810 */ /* 0x040fe20007ffe0ff */
[----:B------:R-:W-:Y:S01]  /*0260*/  ULOP3.LUT UR5, UR4, 0xffffffc, URZ, 0xc0, !UPT ;  /* 0x0ffffffc04057892 */ /* 0x000fe2000f8ec0ff */
[----:B------:R-:W-:Y:S01]  /*0270*/  IADD3 R13, PT, PT, R0, 0x8, RZ ;  /* 0x00000008000d7810 */ /* 0x000fe20007ffe0ff */
[-CC-:B------:R-:W-:Y:S01]  /*0280*/  IMAD R9, R9, R2.reuse, R15.reuse ;  /* 0x0000000209097224 */ /* 0x180fe200078e020f */
[----:B------:R-:W-:Y:S01]  /*0290*/  LEA R19, R20, R19, 0x3 ;  /* 0x0000001314137211 */ /* 0x000fe200078e18ff */
[-CC-:B------:R-:W-:Y:S01]  /*02a0*/  IMAD R11, R11, R2.reuse, R15.reuse ;  /* 0x000000020b0b7224 */ /* 0x180fe200078e020f */
[----:B------:R-:W-:Y:S01]  /*02b0*/  IADD3 R23, PT, PT, R16, 0x10, RZ ;  /* 0x0000001010177810 */ /* 0x000fe20007ffe0ff */
[----:B------:R-:W-:Y:S01]  /*02c0*/  IMAD R13, R13, R2, R15 ;  /* 0x000000020d0d7224 */ /* 0x000fe200078e020f */
[C---:B------:R-:W-:Y:S01]  /*02d0*/  LEA R22, R20.reuse, R9, 0x3 ;  /* 0x0000000914167211 */ /* 0x040fe200078e18ff */
[----:B------:R-:W-:Y:S01]  /*02e0*/  UIADD3 UR6, UPT, UPT, -UR5, URZ, URZ ;  /* 0x000000ff05067290 */ /* 0x000fe2000fffe1ff */
[----:B------:R-:W-:-:S02]  /*02f0*/  LEA R21, R20, R11, 0x3 ;  /* 0x0000000b14157211 */ /* 0x000fc400078e18ff */
[----:B------:R-:W-:Y:S02]  /*0300*/  LEA R20, R20, R13, 0x3 ;  /* 0x0000000d14147211 */ /* 0x000fe400078e18ff */
[----:B------:R-:W-:Y:S02]  /*0310*/  CS2R R12, SRZ ;  /* 0x00000000000c7805 */ /* 0x000fe4000001ff00 */
[----:B------:R-:W-:-:S07]  /*0320*/  MOV R4, UR5 ;  /* 0x0000000500047c02 */ /* 0x000fce0008000f00 */
.L_x_2:
[----:B------:R-:W0:Y:S01]  /*0330*/  LDC.64 R26, c[0x0][0x380] ;  /* 0x0000e000ff1a7b82 */ /* 0x000e220000000a00 */
[----:B------:R-:W-:-:S07]  /*0340*/  IADD3 R11, PT, PT, R23, -0x10, RZ ;  /* 0xfffffff0170b7810 */ /* 0x000fce0007ffe0ff */
[----:B------:R-:W1:Y:S01]  /*0350*/  LDC.64 R24, c[0x0][0x388] ;  /* 0x0000e200ff187b82 */ /* 0x000e620000000a00 */
[----:B0-----:R-:W-:-:S05]  /*0360*/  IMAD.WIDE.U32 R10, R11, 0x4, R26 ;  /* 0x000000040b0a7825 */ /* 0x001fca00078e001a */
[----:B------:R-:W2:Y:S01]  /*0370*/  LDG.E R29, desc[UR10][R10.64] ;  /* 0x0000000a0a1d7981 */ /* 0x000ea2000c1e1900 */
[----:B-1----:R-:W-:-:S05]  /*0380*/  IMAD.WIDE.U32 R8, R19, 0x4, R24 ;  /* 0x0000000413087825 */ /* 0x002fca00078e0018 */
[----:B------:R-:W3:Y:S04]  /*0390*/  LDG.E R28, desc[UR10][R8.64] ;  /* 0x0000000a081c7981 */ /* 0x000ee8000c1e1900 */
[----:B--2---:R-:W-:Y:S04]  /*03a0*/  STS [R6], R29 ;  /* 0x0000001d06007388 */ /* 0x004fe80000000800 */
[----:B---3--:R-:W-:Y:S01]  /*03b0*/  STS [R5], R28 ;  /* 0x0000001c05007388 */ /* 0x008fe20000000800 */
[----:B------:R-:W-:Y:S06]  /*03c0*/  BAR.SYNC.DEFER_BLOCKING 0x0 ;  /* 0x0000000000007b1d */ /* 0x000fec0000010000 */
[----:B------:R-:W-:Y:S04]  /*03d0*/  LDS R15, [R3] ;  /* 0x00000000030f7984 */ /* 0x000fe80000000800 */
[----:B------:R-:W0:Y:S02]  /*03e0*/  LDS.128 R8, [R7] ;  /* 0x0000000007087984 */ /* 0x000e240000000c00 */
[----:B0-----:R-:W-:-:S06]  /*03f0*/  FMUL R15, R8, R15 ;  /* 0x0000000f080f7220 */ /* 0x001fcc0000400000 */
[----:B------:R-:W0:Y:S02]  /*0400*/  F2F.F64.F32 R14, R15 ;  /* 0x0000000f000e7310 */ /* 0x000e240000201800 */
[----:B0-----:R-:W-:Y:S01]  /*0410*/  DADD R12, R14, R12 ;  /* 0x000000000e0c7229 */ /* 0x001fe2000000000c */
[----:B------:R-:W0:Y:S04]  /*0420*/  LDS R14, [R3+0x20] ;  /* 0x00002000030e7984 */ /* 0x000e280000000800 */
[----:B------:R-:W1:Y:S01]  /*0430*/  LDS R15, [R3+0x40] ;  /* 0x00004000030f7984 */ /* 0x000e620000000800 */
[----:B0-----:R-:W-:-:S03]  /*0440*/  FMUL R28, R14, R9 ;  /* 0x000000090e1c7220 */ /* 0x001fc60000400000 */
[----:B------:R-:W0:Y:S01]  /*0450*/  LDS R14, [R3+0x60] ;  /* 0x00006000030e7984 */ /* 0x000e220000000800 */
[----:B------:R-:W2:Y:S01]  /*0460*/  F2F.F64.F32 R8, R28 ;  /* 0x0000001c00087310 */ /* 0x000ea20000201800 */
[----:B-1----:R-:W-:Y:S01]  /*0470*/  FMUL R29, R15, R10 ;  /* 0x0000000a0f1d7220 */ /* 0x002fe20000400000 */
[----:B--2---:R-:W-:-:S06]  /*0480*/  DADD R12, R12, R8 ;  /* 0x000000000c0c7229 */ /* 0x004fcc0000000008 */
[----:B------:R1:W2:Y:S02]  /*0490*/  F2F.F64.F32 R8, R29 ;  /* 0x0000001d00087310 */ /* 0x0002a40000201800 */
[----:B-1----:R-:W-:Y:S01]  /*04a0*/  LDS R29, [R3+0xc0] ;  /* 0x0000c000031d7984 */ /* 0x002fe20000000800 */
[----:B0-----:R-:W-:-:S06]  /*04b0*/  FMUL R14, R14, R11 ;  /* 0x0000000b0e0e7220 */ /* 0x001fcc0000400000 */
[----:B------:R-:W0:Y:S01]  /*04c0*/  F2F.F64.F32 R14, R14 ;  /* 0x0000000e000e7310 */ /* 0x000e220000201800 */
[----:B--2---:R-:W-:Y:S01]  /*04d0*/  DADD R8, R12, R8 ;  /* 0x000000000c087229 */ /* 0x004fe20000000008 */
[----:B------:R-:W-:Y:S07]  /*04e0*/  LDS R12, [R3+0x80] ;  /* 0x00008000030c7984 */ /* 0x000fee0000000800 */
[----:B0-----:R-:W-:Y:S02]  /*04f0*/  DADD R14, R8, R14 ;  /* 0x00000000080e7229 */ /* 0x001fe4000000000e */
[----:B------:R-:W0:Y:S02]  /*0500*/  LDS.128 R8, [R7+0x10] ;  /* 0x0000100007087984 */ /* 0x000e240000000c00 */
[----:B0-----:R-:W-:-:S02]  /*0510*/  FMUL R12, R8, R12 ;  /* 0x0000000c080c7220 */ /* 0x001fc40000400000 */
[----:B------:R-:W0:Y:S04]  /*0520*/  LDS R8, [R3+0xa0] ;  /* 0x0000a00003087984 */ /* 0x000e280000000800 */
[----:B------:R-:W1:Y:S02]  /*0530*/  F2F.F64.F32 R12, R12 ;  /* 0x0000000c000c7310 */ /* 0x000e640000201800 */
[----:B-1----:R-:W-:Y:S01]  /*0540*/  DADD R12, R14, R12 ;  /* 0x000000000e0c7229 */ /* 0x002fe2000000000c */
[----:B------:R-:W-:Y:S01]  /*0550*/  FMUL R10, R29, R10 ;  /* 0x0000000a1d0a7220 */ /* 0x000fe20000400000 */
[----:B0-----:R-:W-:-:S04]  /*0560*/  FMUL R28, R8, R9 ;  /* 0x00000009081c7220 */ /* 0x001fc80000400000 */
[----:B------:R-:W0:Y:S08]  /*0570*/  F2F.F64.F32 R14, R28 ;  /* 0x0000001c000e7310 */ /* 0x000e300000201800 */
[----:B------:R-:W1:Y:S01]  /*0580*/  F2F.F64.F32 R8, R10 ;  /* 0x0000000a00087310 */ /* 0x000e620000201800 */
[----:B0-----:R-:W-:Y:S01]  /*0590*/  DADD R14, R12, R14 ;  /* 0x000000000c0e7229 */ /* 0x001fe2000000000e */
[----:B------:R-:W0:Y:S01]  /*05a0*/  LDS R12, [R3+0xe0] ;  /* 0x0000e000030c7984 */ /* 0x000e220000000800 */
[----:B------:R-:W-:-:S06]  /*05b0*/  IADD3 R13, PT, PT, R23, -0x8, RZ ;  /* 0xfffffff8170d7810 */ /* 0x000fcc0007ffe0ff */
[----:B-1----:R-:W-:Y:S01]  /*05c0*/  DADD R14, R14, R8 ;  /* 0x000000000e0e7229 */ /* 0x002fe20000000008 */
[----:B------:R-:W-:Y:S01]  /*05d0*/  IMAD.WIDE.U32 R8, R13, 0x4, R26 ;  /* 0x000000040d087825 */ /* 0x000fe200078e001a */
[----:B------:R-:W-:Y:S06]  /*05e0*/  BAR.SYNC.DEFER_BLOCKING 0x0 ;  /* 0x0000000000007b1d */ /* 0x000fec0000010000 */
[----:B------:R1:W2:Y:S02]  /*05f0*/  LDG.E R29, desc[UR10][R8.64] ;  /* 0x0000000a081d7981 */ /* 0x0002a4000c1e1900 */
[----:B-1----:R-:W-:-:S05]  /*0600*/  IMAD.WIDE.U32 R8, R20, 0x4, R24 ;  /* 0x0000000414087825 */ /* 0x002fca00078e0018 */
[----:B------:R1:W3:Y:S01]  /*0610*/  LDG.E R10, desc[UR10][R8.64] ;  /* 0x0000000a080a7981 */ /* 0x0002e2000c1e1900 */
[----:B0-----:R-:W-:-:S04]  /*0620*/  FMUL R28, R12, R11 ;  /* 0x0000000b0c1c7220 */ /* 0x001fc80000400000 */
[----:B-1----:R-:W0:Y:S02]  /*0630*/  F2F.F64.F32 R8, R28 ;  /* 0x0000001c00087310 */ /* 0x002e240000201800 */
[----:B0-----:R-:W-:Y:S01]  /*0640*/  DADD R14, R14, R8 ;  /* 0x000000000e0e7229 */ /* 0x001fe20000000008 */
[----:B--2---:R-:W-:Y:S04]  /*0650*/  STS [R6], R29 ;  /* 0x0000001d06007388 */ /* 0x004fe80000000800 */
[----:B---3--:R-:W-:Y:S01]  /*0660*/  STS [R5], R10 ;  /* 0x0000000a05007388 */ /* 0x008fe20000000800 */
[----:B------:R-:W-:Y:S06]  /*0670*/  BAR.SYNC.DEFER_BLOCKING 0x0 ;  /* 0x0000000000007b1d */ /* 0x000fec0000010000 */
[----:B------:R-:W-:Y:S04]  /*0680*/  LDS R12, [R3] ;  /* 0x00000000030c7984 */ /* 0x000fe80000000800 */
[----:B------:R-:W0:Y:S02]  /*0690*/  LDS.128 R8, [R7] ;  /* 0x0000000007087984 */ /* 0x000e240000000c00 */
[----:B0-----:R-:W-:-:S02]  /*06a0*/  FMUL R28, R8, R12 ;  /* 0x0000000c081c7220 */ /* 0x001fc40000400000 */
[----:B------:R-:W0:Y:S02]  /*06b0*/  LDS R8, [R3+0x20] ;  /* 0x0000200003087984 */ /* 0x000e240000000800 */
[----:B------:R-:W1:Y:S02]  /*06c0*/  F2F.F64.F32 R12, R28 ;  /* 0x0000001c000c7310 */ /* 0x000e640000201800 */
[----:B-1----:R-:W-:Y:S01]  /*06d0*/  DADD R12, R14, R12 ;  /* 0x000000000e0c7229 */ /* 0x002fe2000000000c */
[----:B------:R-:W1:Y:S04]  /*06e0*/  LDS R15, [R3+0x40] ;  /* 0x00004000030f7984 */ /* 0x000e680000000800 */
[----:B------:R-:W2:Y:S01]  /*06f0*/  LDS R14, [R3+0x60] ;  /* 0x00006000030e7984 */ /* 0x000ea20000000800 */
[----:B0-----:R-:W-:-:S04]  /*0700*/  FMUL R29, R8, R9 ;  /* 0x00000009081d7220 */ /* 0x001fc80000400000 */
[----:B------:R0:W3:Y:S02]  /*0710*/  F2F.F64.F32 R8, R29 ;  /* 0x0000001d00087310 */ /* 0x0000e40000201800 */
[----:B0-----:R-:W-:Y:S01]  /*0720*/  LDS R29, [R3+0xc0] ;  /* 0x0000c000031d7984 */ /* 0x001fe20000000800 */
[----:B-1----:R-:W-:Y:S01]  /*0730*/  FMUL R10, R15, R10 ;  /* 0x0000000a0f0a7220 */ /* 0x002fe20000400000 */
[----:B---3--:R-:W-:-:S04]  /*0740*/  DADD R12, R12, R8 ;  /* 0x000000000c0c7229 */ /* 0x008fc80000000008 */
[----:B------:R-:W0:Y:S01]  /*0750*/  F2F.F64.F32 R8, R10 ;  /* 0x0000000a00087310 */ /* 0x000e220000201800 */
[----:B--2---:R-:W-:-:S07]  /*0760*/  FMUL R14, R14, R11 ;  /* 0x0000000b0e0e7220 */ /* 0x004fce0000400000 */
[----:B------:R-:W1:Y:S01]  /*0770*/  F2F.F64.F32 R14, R14 ;  /* 0x0000000e000e7310 */ /* 0x000e620000201800 */
[----:B0-----:R-:W-:Y:S01]  /*0780*/  DADD R8, R12, R8 ;  /* 0x000000000c087229 */ /* 0x001fe20000000008 */
[----:B------:R-:W-:Y:S07]  /*0790*/  LDS R12, [R3+0x80] ;  /* 0x00008000030c7984 */ /* 0x000fee0000000800 */
[----:B-1----:R-:W-:Y:S02]  /*07a0*/  DADD R14, R8, R14 ;  /* 0x00000000080e7229 */ /* 0x002fe4000000000e */
[----:B------:R-:W0:Y:S02]  /*07b0*/  LDS.128 R8, [R7+0x10] ;  /* 0x0000100007087984 */ /* 0x000e240000000c00 */
[----:B0-----:R-:W-:-:S02]  /*07c0*/  FMUL R28, R8, R12 ;  /* 0x0000000c081c7220 */ /* 0x001fc40000400000 */
[----:B------:R-:W0:Y:S02]  /*07d0*/  LDS R8, [R3+0xa0] ;  /* 0x0000a00003087984 */ /* 0x000e240000000800 */
[----:B------:R-:W1:Y:S02]  /*07e0*/  F2F.F64.F32 R12, R28 ;  /* 0x0000001c000c7310 */ /* 0x000e640000201800 */
[----:B-1----:R-:W-:Y:S01]  /*07f0*/  DADD R12, R14, R12 ;  /* 0x000000000e0c7229 */ /* 0x002fe2000000000c */
[----:B------:R-:W-:Y:S01]  /*0800*/  FMUL R10, R29, R10 ;  /* 0x0000000a1d0a7220 */ /* 0x000fe20000400000 */
[----:B0-----:R-:W-:-:S04]  /*0810*/  FMUL R28, R8, R9 ;  /* 0x00000009081c7220 */ /* 0x001fc80000400000 */
[----:B------:R-:W0:Y:S08]  /*0820*/  F2F.F64.F32 R14, R28 ;  /* 0x0000001c000e7310 */ /* 0x000e300000201800 */
[----:B------:R-:W1:Y:S01]  /*0830*/  F2F.F64.F32 R8, R10 ;  /* 0x0000000a00087310 */ /* 0x000e620000201800 */
[----:B0-----:R-:W-:Y:S01]  /*0840*/  DADD R14, R12, R14 ;  /* 0x000000000c0e7229 */ /* 0x001fe2000000000e */
[----:B------:R-:W0:Y:S07]  /*0850*/  LDS R12, [R3+0xe0] ;  /* 0x0000e000030c7984 */ /* 0x000e2e0000000800 */
        /* <DEDUP_REMOVED lines=21> */
[----:B------:R-:W0:Y:S01]  /*09b0*/  F2F.F64.F32 R8, R29 ;  /* 0x0000001d00087310 */ /* 0x000e220000201800 */
[----:B-1----:R-:W-:Y:S01]  /*09c0*/  FMUL R15, R15, R10 ;  /* 0x0000000a0f0f7220 */ /* 0x002fe20000400000 */
[----:B0-----:R-:W-:-:S06]  /*09d0*/  DADD R12, R12, R8 ;  /* 0x000000000c0c7229 */ /* 0x001fcc0000000008 */
[----:B------:R-:W0:Y:S01]  /*09e0*/  F2F.F64.F32 R8, R15 ;  /* 0x0000000f00087310 */ /* 0x000e220000201800 */
[----:B--2---:R-:W-:-:S07]  /*09f0*/  FMUL R11, R14, R11 ;  /* 0x0000000b0e0b7220 */ /* 0x004fce0000400000 */
[----:B------:R-:W1:Y:S01]  /*0a00*/  F2F.F64.F32 R10, R11 ;  /* 0x0000000b000a7310 */ /* 0x000e620000201800 */
[----:B0-----:R-:W-:Y:S01]  /*0a10*/  DADD R12, R12, R8 ;  /* 0x000000000c0c7229 */ /* 0x001fe20000000008 */
[----:B------:R-:W-:Y:S07]  /*0a20*/  LDS R8, [R3+0x80] ;  /* 0x0000800003087984 */ /* 0x000fee0000000800 */
[----:B-1----:R-:W-:Y:S02]  /*0a30*/  DADD R10, R12, R10 ;  /* 0x000000000c0a7229 */ /* 0x002fe4000000000a */
[----:B------:R-:W0:Y:S02]  /*0a40*/  LDS.128 R12, [R7+0x10] ;  /* 0x00001000070c7984 */ /* 0x000e240000000c00 */
[----:B0-----:R-:W-:-:S04]  /*0a50*/  FMUL R28, R12, R8 ;  /* 0x000000080c1c7220 */ /* 0x001fc80000400000 */
[----:B------:R-:W0:Y:S02]  /*0a60*/  F2F.F64.F32 R8, R28 ;  /* 0x0000001c00087310 */ /* 0x000e240000201800 */
[----:B0-----:R-:W-:Y:S01]  /*0a70*/  DADD R8, R10, R8 ;  /* 0x000000000a087229 */ /* 0x001fe20000000008 */
[----:B------:R-:W0:Y:S01]  /*0a80*/  LDS R10, [R3+0xa0] ;  /* 0x0000a000030a7984 */ /* 0x000e220000000800 */
[----:B------:R-:W-:-:S05]  /*0a90*/  IADD3 R11, PT, PT, R23, 0x8, RZ ;  /* 0x00000008170b7810 */ /* 0x000fca0007ffe0ff */
[----:B------:R-:W-:Y:S02]  /*0aa0*/  IMAD.WIDE.U32 R26, R11, 0x4, R26 ;  /* 0x000000040b1a7825 */ /* 0x000fe400078e001a */
[----:B------:R-:W1:Y:S02]  /*0ab0*/  LDS R11, [R3+0xc0] ;  /* 0x0000c000030b7984 */ /* 0x000e640000000800 */
[----:B0-----:R-:W-:-:S04]  /*0ac0*/  FMUL R10, R10, R13 ;  /* 0x0000000d0a0a7220 */ /* 0x001fc80000400000 */
[----:B------:R-:W0:Y:S02]  /*0ad0*/  F2F.F64.F32 R12, R10 ;  /* 0x0000000a000c7310 */ /* 0x000e240000201800 */
[----:B0-----:R-:W-:Y:S01]  /*0ae0*/  DADD R12, R8, R12 ;  /* 0x00000000080c7229 */ /* 0x001fe2000000000c */
[----:B------:R-:W-:Y:S02]  /*0af0*/  IMAD.WIDE.U32 R8, R22, 0x4, R24 ;  /* 0x0000000416087825 */ /* 0x000fe400078e0018 */
[----:B------:R-:W0:Y:S01]  /*0b00*/  LDS R24, [R3+0xe0] ;  /* 0x0000e00003187984 */ /* 0x000e220000000800 */
[----:B------:R-:W-:Y:S06]  /*0b10*/  BAR.SYNC.DEFER_BLOCKING 0x0 ;  /* 0x0000000000007b1d */ /* 0x000fec0000010000 */
[----:B------:R2:W3:Y:S04]  /*0b20*/  LDG.E R25, desc[UR10][R26.64] ;  /* 0x0000000a1a197981 */ /* 0x0004e8000c1e1900 */
[----:B------:R-:W4:Y:S01]  /*0b30*/  LDG.E R8, desc[UR10][R8.64] ;  /* 0x0000000a08087981 */ /* 0x000f22000c1e1900 */
[----:B-1----:R-:W-:-:S04]  /*0b40*/  FMUL R28, R11, R14 ;  /* 0x0000000e0b1c7220 */ /* 0x002fc80000400000 */
[----:B--2---:R-:W1:Y:S02]  /*0b50*/  F2F.F64.F32 R26, R28 ;  /* 0x0000001c001a7310 */ /* 0x004e640000201800 */
[----:B-1----:R-:W-:Y:S01]  /*0b60*/  DADD R12, R12, R26 ;  /* 0x000000000c0c7229 */ /* 0x002fe2000000001a */
[----:B0-----:R-:W-:Y:S01]  /*0b70*/  FMUL R29, R24, R15 ;  /* 0x0000000f181d7220 */ /* 0x001fe20000400000 */
[----:B------:R-:W-:-:S04]  /*0b80*/  UIADD3 UR6, UPT, UPT, UR6, 0x4, URZ ;  /* 0x0000000406067890 */ /* 0x000fc8000fffe0ff */
[----:B------:R-:W-:Y:S01]  /*0b90*/  UISETP.NE.AND UP1, UPT, UR6, URZ, UPT ;  /* 0x000000ff0600728c */ /* 0x000fe2000bf25270 */
[----:B------:R-:W-:Y:S02]  /*0ba0*/  IADD3 R23, PT, PT, R23, 0x20, RZ ;  /* 0x0000002017177810 */ /* 0x000fe40007ffe0ff */
[C---:B------:R-:W-:Y:S02]  /*0bb0*/  LEA R22, R2.reuse, R22, 0x5 ;  /* 0x0000001602167211 */ /* 0x040fe400078e28ff */
[C---:B------:R-:W-:Y:S02]  /*0bc0*/  LEA R21, R2.reuse, R21, 0x5 ;  /* 0x0000001502157211 */ /* 0x040fe400078e28ff */
[C---:B------:R-:W-:Y:S02]  /*0bd0*/  LEA R20, R2.reuse, R20, 0x5 ;  /* 0x0000001402147211 */ /* 0x040fe400078e28ff */
[----:B------:R-:W-:Y:S01]  /*0be0*/  LEA R19, R2, R19, 0x5 ;  /* 0x0000001302137211 */ /* 0x000fe200078e28ff */
[----:B---3--:R0:W-:Y:S04]  /*0bf0*/  STS [R6], R25 ;  /* 0x0000001906007388 */ /* 0x0081e80000000800 */
[----:B----4-:R-:W-:Y:S01]  /*0c00*/  STS [R5], R8 ;  /* 0x0000000805007388 */ /* 0x010fe20000000800 */
[----:B------:R-:W-:Y:S06]  /*0c10*/  BAR.SYNC.DEFER_BLOCKING 0x0 ;  /* 0x0000000000007b1d */ /* 0x000fec0000010000 */
[----:B------:R-:W-:Y:S04]  /*0c20*/  LDS R14, [R3] ;  /* 0x00000000030e7984 */ /* 0x000fe80000000800 */
[----:B------:R-:W1:Y:S04]  /*0c30*/  LDS.128 R8, [R7] ;  /* 0x0000000007087984 */ /* 0x000e680000000c00 */
[----:B------:R-:W2:Y:S04]  /*0c40*/  LDS R26, [R3+0x20] ;  /* 0x00002000031a7984 */ /* 0x000ea80000000800 */
[----:B------:R-:W3:Y:S01]  /*0c50*/  LDS R27, [R3+0x40] ;  /* 0x00004000031b7984 */ /* 0x000ee20000000800 */
[----:B0-----:R-:W0:Y:S02]  /*0c60*/  F2F.F64.F32 R24, R29 ;  /* 0x0000001d00187310 */ /* 0x001e240000201800 */
[----:B0-----:R-:W-:Y:S01]  /*0c70*/  DADD R12, R12, R24 ;  /* 0x000000000c0c7229 */ /* 0x001fe20000000018 */
[----:B-1----:R-:W-:-:S05]  /*0c80*/  FMUL R28, R8, R14 ;  /* 0x0000000e081c7220 */ /* 0x002fca0000400000 */
[----:B------:R0:W1:Y:S01]  /*0c90*/  F2F.F64.F32 R14, R28 ;  /* 0x0000001c000e7310 */ /* 0x0000620000201800 */
[----:B--2---:R-:W-:-:S07]  /*0ca0*/  FMUL R26, R26, R9 ;  /* 0x000000091a1a7220 */ /* 0x004fce0000400000 */
[----:B------:R2:W4:Y:S01]  /*0cb0*/  F2F.F64.F32 R24, R26 ;  /* 0x0000001a00187310 */ /* 0x0005220000201800 */
[----:B---3--:R-:W-:Y:S01]  /*0cc0*/  FMUL R27, R27, R10 ;  /* 0x0000000a1b1b7220 */ /* 0x008fe20000400000 */
[----:B0-----:R-:W-:Y:S04]  /*0cd0*/  LDS R28, [R3+0xa0] ;  /* 0x0000a000031c7984 */ /* 0x001fe80000000800 */
[----:B------:R-:W0:Y:S01]  /*0ce0*/  LDS R10, [R3+0x60] ;  /* 0x00006000030a7984 */ /* 0x000e220000000800 */
[----:B-1----:R-:W-:Y:S01]  /*0cf0*/  DADD R12, R12, R14 ;  /* 0x000000000c0c7229 */ /* 0x002fe2000000000e */
[----:B------:R-:W1:Y:S02]  /*0d00*/  F2F.F64.F32 R8, R27 ;  /* 0x0000001b00087310 */ /* 0x000e640000201800 */
[----:B--2---:R-:W-:Y:S05]  /*0d10*/  LDS R26, [R3+0x80] ;  /* 0x00008000031a7984 */ /* 0x004fea0000000800 */
[----:B----4-:R-:W-:-:S02]  /*0d20*/  DADD R24, R12, R24 ;  /* 0x000000000c187229 */ /* 0x010fc40000000018 */
[----:B------:R-:W2:Y:S06]  /*0d30*/  LDS.128 R12, [R7+0x10] ;  /* 0x00001000070c7984 */ /* 0x000eac0000000c00 */
[----:B-1----:R-:W-:Y:S02]  /*0d40*/  DADD R8, R24, R8 ;  /* 0x0000000018087229 */ /* 0x002fe40000000008 */
[----:B------:R-:W1:Y:S04]  /*0d50*/  LDS R24, [R3+0xc0] ;  /* 0x0000c00003187984 */ /* 0x000e680000000800 */
[----:B------:R-:W3:Y:S01]  /*0d60*/  LDS R25, [R3+0xe0] ;  /* 0x0000e00003197984 */ /* 0x000ee20000000800 */
[----:B0-----:R-:W-:-:S04]  /*0d70*/  FMUL R29, R10, R11 ;  /* 0x0000000b0a1d7220 */ /* 0x001fc80000400000 */
[----:B------:R-:W0:Y:S01]  /*0d80*/  F2F.F64.F32 R10, R29 ;  /* 0x0000001d000a7310 */ /* 0x000e220000201800 */
[----:B--2---:R-:W-:Y:S01]  /*0d90*/  FMUL R26, R12, R26 ;  /* 0x0000001a0c1a7220 */ /* 0x004fe20000400000 */
[----:B------:R-:W-:-:S06]  /*0da0*/  FMUL R28, R28, R13 ;  /* 0x0000000d1c1c7220 */ /* 0x000fcc0000400000 */
[----:B------:R-:W2:Y:S01]  /*0db0*/  F2F.F64.F32 R12, R26 ;  /* 0x0000001a000c7310 */ /* 0x000ea20000201800 */
[----:B0-----:R-:W-:-:S07]  /*0dc0*/  DADD R10, R8, R10 ;  /* 0x00000000080a7229 */ /* 0x001fce000000000a */
[----:B------:R-:W0:Y:S01]  /*0dd0*/  F2F.F64.F32 R8, R28 ;  /* 0x0000001c00087310 */ /* 0x000e220000201800 */
[----:B-1----:R-:W-:Y:S01]  /*0de0*/  FMUL R14, R24, R14 ;  /* 0x0000000e180e7220 */ /* 0x002fe20000400000 */
[----:B--2---:R-:W-:-:S06]  /*0df0*/  DADD R12, R10, R12 ;  /* 0x000000000a0c7229 */ /* 0x004fcc000000000c */
[----:B------:R-:W1:Y:S01]  /*0e00*/  F2F.F64.F32 R10, R14 ;  /* 0x0000000e000a7310 */ /* 0x000e620000201800 */
[----:B---3--:R-:W-:Y:S01]  /*0e10*/  FMUL R15, R25, R15 ;  /* 0x0000000f190f7220 */ /* 0x008fe20000400000 */
[----:B0-----:R-:W-:-:S06]  /*0e20*/  DADD R8, R12, R8 ;  /* 0x000000000c087229 */ /* 0x001fcc0000000008 */
[----:B------:R-:W0:Y:S02]  /*0e30*/  F2F.F64.F32 R12, R15 ;  /* 0x0000000f000c7310 */ /* 0x000e240000201800 */
[----:B-1----:R-:W-:-:S08]  /*0e40*/  DADD R8, R8, R10 ;  /* 0x0000000008087229 */ /* 0x002fd0000000000a */
[----:B0-----:R-:W-:Y:S01]  /*0e50*/  DADD R12, R8, R12 ;  /* 0x00000000080c7229 */ /* 0x001fe2000000000c */
[----:B------:R-:W-:Y:S06]  /*0e60*/  BAR.SYNC.DEFER_BLOCKING 0x0 ;  /* 0x0000000000007b1d */ /* 0x000fec0000010000 */
[----:B------:R-:W-:Y:S05]  /*0e70*/  BRA.U UP1, `(.L_x_2) ;  /* 0xfffffff5012c7547 */ /* 0x000fea000b83ffff */
.L_x_1:
[----:B------:R-:W-:Y:S05]  /*0e80*/  BRA.U !UP0, `(.L_x_3) ;  /* 0x0000000908447547 */ /* 0x000fea000b800000 */
[----:B------:R-:W-:Y:S02]  /*0e90*/  UISETP.NE.AND UP0, UPT, UR7, 0x1, UPT ;  /* 0x000000010700788c */ /* 0x000fe4000bf05270 */
[----:B------:R-:W-:-:S04]  /*0ea0*/  ULOP3.LUT UR4, UR4, 0x1, URZ, 0xc0, !UPT ;  /* 0x0000000104047892 */ /* 0x000fc8000f8ec0ff */
[----:B------:R-:W-:-:S03]  /*0eb0*/  UISETP.NE.U32.AND UP1, UPT, UR4, 0x1, UPT ;  /* 0x000000010400788c */ /* 0x000fc6000bf25070 */
[----:B------:R-:W-:Y:S08]  /*0ec0*/  BRA.U !UP0, `(.L_x_4) ;  /* 0x0000000508747547 */ /* 0x000ff0000b800000 */
[----:B------:R-:W0:Y:S01]  /*0ed0*/  LDC.64 R22, c[0x0][0x380] ;  /* 0x0000e000ff167b82 */ /* 0x000e220000000a00 */
[C---:B------:R-:W-:Y:S02]  /*0ee0*/  LEA R25, R4.reuse, R0, 0x3 ;  /* 0x0000000004197211 */ /* 0x040fe400078e18ff */
[----:B------:R-:W-:-:S03]  /*0ef0*/  LEA R24, R4, R16, 0x3 ;  /* 0x0000001004187211 */ /* 0x000fc600078e18ff */
[----:B------:R-:W-:Y:S02]  /*0f00*/  IMAD R9, R25, R2, R18 ;  /* 0x0000000219097224 */ /* 0x000fe400078e0212 */
        /* <DEDUP_REMOVED lines=9> */
[----:B------:R-:W0:Y:S04]  /*0fa0*/  LDS.128 R8, [R7] ;  /* 0x0000000007087984 */ /* 0x000e280000000c00 */
[----:B------:R-:W1:Y:S04]  /*0fb0*/  LDS R26, [R3+0x20] ;  /* 0x00002000031a7984 */ /* 0x000e680000000800 */
[----:B------:R-:W2:Y:S04]  /*0fc0*/  LDS R27, [R3+0x40] ;  /* 0x00004000031b7984 */ /* 0x000ea80000000800 */
[----:B------:R-:W3:Y:S01]  /*0fd0*/  LDS R19, [R3+0x60] ;  /* 0x0000600003137984 */ /* 0x000ee20000000800 */
[----:B0-----:R-:W-:-:S04]  /*0fe0*/  FMUL R28, R8, R21 ;  /* 0x00000015081c7220 */ /* 0x001fc80000400000 */
[----:B------:R-:W0:Y:S01]  /*0ff0*/  F2F.F64.F32 R20, R28 ;  /* 0x0000001c00147310 */ /* 0x000e220000201800 */
[----:B-1----:R-:W-:Y:S02]  /*1000*/  FMUL R9, R26, R9 ;  /* 0x000000091a097220 */ /* 0x002fe40000400000 */
[----:B------:R-:W-:Y:S05]  /*1010*/  LDS R26, [R3+0xa0] ;  /* 0x0000a000031a7984 */ /* 0x000fea0000000800 */
[----:B------:R-:W1:Y:S01]  /*1020*/  F2F.F64.F32 R8, R9 ;  /* 0x0000000900087310 */ /* 0x000e620000201800 */
[----:B--2---:R-:W-:Y:S01]  /*1030*/  FMUL R10, R27, R10 ;  /* 0x0000000a1b0a7220 */ /* 0x004fe20000400000 */
[----:B0-----:R-:W-:-:S06]  /*1040*/  DADD R12, R12, R20 ;  /* 0x000000000c0c7229 */ /* 0x001fcc0000000014 */
[----:B------:R-:W0:Y:S01]  /*1050*/  F2F.F64.F32 R20, R10 ;  /* 0x0000000a00147310 */ /* 0x000e220000201800 */
[----:B------:R-:W-:Y:S02]  /*1060*/  IADD3 R27, PT, PT, R25, 0x8, RZ ;  /* 0x00000008191b7810 */ /* 0x000fe40007ffe0ff */
[----:B------:R-:W-:Y:S02]  /*1070*/  IADD3 R25, PT, PT, R24, 0x8, RZ ;  /* 0x0000000818197810 */ /* 0x000fe40007ffe0ff */
[----:B------:R-:W-:Y:S01]  /*1080*/  LDS R24, [R3+0xe0] ;  /* 0x0000e00003187984 */ /* 0x000fe20000000800 */
[----:B-1----:R-:W-:Y:S01]  /*1090*/  DADD R12, R12, R8 ;  /* 0x000000000c0c7229 */ /* 0x002fe20000000008 */
[----:B------:R-:W-:Y:S02]  /*10a0*/  IMAD R27, R27, R2, R18 ;  /* 0x000000021b1b7224 */ /* 0x000fe400078e0212 */
[----:B------:R-:W-:-:S04]  /*10b0*/  IMAD.WIDE.U32 R22, R25, 0x4, R22 ;  /* 0x0000000419167825 */ /* 0x000fc800078e0016 */
[----:B---3--:R-:W-:Y:S02]  /*10c0*/  FMUL R25, R19, R11 ;  /* 0x0000000b13197220 */ /* 0x008fe40000400000 */
[----:B------:R-:W-:Y:S01]  /*10d0*/  LDS R11, [R3+0x80] ;  /* 0x00008000030b7984 */ /* 0x000fe20000000800 */
[----:B------:R-:W-:Y:S01]  /*10e0*/  IMAD.WIDE.U32 R8, R27, 0x4, R14 ;  /* 0x000000041b087825 */ /* 0x000fe200078e000e */
[----:B0-----:R-:W-:Y:S02]  /*10f0*/  DADD R20, R12, R20 ;  /* 0x000000000c147229 */ /* 0x001fe40000000014 */
[----:B------:R-:W-:Y:S04]  /*1100*/  LDS R19, [R3+0xc0] ;  /* 0x0000c00003137984 */ /* 0x000fe80000000800 */
[----:B------:R-:W0:Y:S01]  /*1110*/  LDS.128 R12, [R7+0x10] ;  /* 0x00001000070c7984 */ /* 0x000e220000000c00 */
[----:B------:R-:W-:Y:S06]  /*1120*/  BAR.SYNC.DEFER_BLOCKING 0x0 ;  /* 0x0000000000007b1d */ /* 0x000fec0000010000 */
[----:B------:R1:W2:Y:S04]  /*1130*/  LDG.E R29, desc[UR10][R22.64] ;  /* 0x0000000a161d7981 */ /* 0x0002a8000c1e1900 */
[----:B------:R-:W3:Y:S01]  /*1140*/  LDG.E R8, desc[UR10][R8.64] ;  /* 0x0000000a08087981 */ /* 0x000ee2000c1e1900 */
[----:B0-----:R-:W-:Y:S01]  /*1150*/  FMUL R28, R12, R11 ;  /* 0x0000000b0c1c7220 */ /* 0x001fe20000400000 */
[----:B------:R-:W-:-:S02]  /*1160*/  FMUL R27, R26, R13 ;  /* 0x0000000d1a1b7220 */ /* 0x000fc40000400000 */
[----:B------:R-:W0:Y:S08]  /*1170*/  F2F.F64.F32 R12, R25 ;  /* 0x00000019000c7310 */ /* 0x000e300000201800 */
[----:B-1----:R-:W1:Y:S01]  /*1180*/  F2F.F64.F32 R22, R28 ;  /* 0x0000001c00167310 */ /* 0x002e620000201800 */
[----:B------:R-:W-:Y:S01]  /*1190*/  FMUL R14, R19, R14 ;  /* 0x0000000e130e7220 */ /* 0x000fe20000400000 */
[----:B0-----:R-:W-:-:S06]  /*11a0*/  DADD R12, R20, R12 ;  /* 0x00000000140c7229 */ /* 0x001fcc000000000c */
[----:B------:R-:W0:Y:S02]  /*11b0*/  F2F.F64.F32 R20, R27 ;  /* 0x0000001b00147310 */ /* 0x000e240000201800 */
[----:B-1----:R-:W-:-:S06]  /*11c0*/  DADD R22, R12, R22 ;  /* 0x000000000c167229 */ /* 0x002fcc0000000016 */
[----:B------:R-:W1:Y:S02]  /*11d0*/  F2F.F64.F32 R12, R14 ;  /* 0x0000000e000c7310 */ /* 0x000e640000201800 */
[----:B0-----:R-:W-:-:S08]  /*11e0*/  DADD R20, R22, R20 ;  /* 0x0000000016147229 */ /* 0x001fd00000000014 */
[----:B-1----:R-:W-:Y:S01]  /*11f0*/  DADD R12, R20, R12 ;  /* 0x00000000140c7229 */ /* 0x002fe2000000000c */
[----:B------:R-:W-:Y:S01]  /*1200*/  IADD3 R4, PT, PT, R4, 0x2, RZ ;  /* 0x0000000204047810 */ /* 0x000fe20007ffe0ff */
[----:B--2---:R0:W-:Y:S04]  /*1210*/  STS [R6], R29 ;  /* 0x0000001d06007388 */ /* 0x0041e80000000800 */
[----:B---3--:R-:W-:Y:S01]  /*1220*/  STS [R5], R8 ;  /* 0x0000000805007388 */ /* 0x008fe20000000800 */
[----:B------:R-:W-:Y:S06]  /*1230*/  BAR.SYNC.DEFER_BLOCKING 0x0 ;  /* 0x0000000000007b1d */ /* 0x000fec0000010000 */
[----:B------:R-:W-:Y:S04]  /*1240*/  LDS R26, [R3] ;  /* 0x00000000031a7984 */ /* 0x000fe80000000800 */
[----:B------:R-:W1:Y:S04]  /*1250*/  LDS.128 R8, [R7] ;  /* 0x0000000007087984 */ /* 0x000e680000000c00 */
[----:B------:R-:W2:Y:S01]  /*1260*/  LDS R19, [R3+0x20] ;  /* 0x0000200003137984 */ /* 0x000ea20000000800 */
[----:B0-----:R-:W-:-:S03]  /*1270*/  FMUL R29, R24, R15 ;  /* 0x0000000f181d7220 */ /* 0x001fc60000400000 */
[----:B------:R-:W0:Y:S01]  /*1280*/  LDS R25, [R3+0x40] ;  /* 0x0000400003197984 */ /* 0x000e220000000800 */
[----:B------:R-:W3:Y:S03]  /*1290*/  F2F.F64.F32 R22, R29 ;  /* 0x0000001d00167310 */ /* 0x000ee60000201800 */
[----:B------:R-:W4:Y:S01]  /*12a0*/  LDS R24, [R3+0x60] ;  /* 0x0000600003187984 */ /* 0x000f220000000800 */
[----:B---3--:R-:W-:-:S03]  /*12b0*/  DADD R22, R12, R22 ;  /* 0x000000000c167229 */ /* 0x008fc60000000016 */
[----:B------:R-:W-:Y:S01]  /*12c0*/  LDS.128 R12, [R7+0x10] ;  /* 0x00001000070c7984 */ /* 0x000fe20000000c00 */
[----:B-1----:R-:W-:-:S03]  /*12d0*/  FMUL R27, R8, R26 ;  /* 0x0000001a081b7220 */ /* 0x002fc60000400000 */
[----:B------:R-:W1:Y:S01]  /*12e0*/  LDS R8, [R3+0x80] ;  /* 0x0000800003087984 */ /* 0x000e620000000800 */
[----:B------:R-:W3:Y:S03]  /*12f0*/  F2F.F64.F32 R20, R27 ;  /* 0x0000001b00147310 */ /* 0x000ee60000201800 */
[----:B------:R-:W5:Y:S01]  /*1300*/  LDS R26, [R3+0xa0] ;  /* 0x0000a000031a7984 */ /* 0x000f620000000800 */
[----:B---3--:R-:W-:Y:S01]  /*1310*/  DADD R20, R22, R20 ;  /* 0x0000000016147229 */ /* 0x008fe20000000014 */
[----:B--2---:R-:W-:Y:S02]  /*1320*/  FMUL R22, R19, R9 ;  /* 0x0000000913167220 */ /* 0x004fe40000400000 */
[----:B------:R-:W2:Y:S04]  /*1330*/  LDS R9, [R3+0xc0] ;  /* 0x0000c00003097984 */ /* 0x000ea80000000800 */
[----:B------:R-:W3:Y:S01]  /*1340*/  F2F.F64.F32 R22, R22 ;  /* 0x0000001600167310 */ /* 0x000ee20000201800 */
[----:B0-----:R-:W-:Y:S01]  /*1350*/  FMUL R25, R25, R10 ;  /* 0x0000000a19197220 */ /* 0x001fe20000400000 */
[----:B------:R-:W0:Y:S01]  /*1360*/  LDS R19, [R3+0xe0] ;  /* 0x0000e00003137984 */ /* 0x000e220000000800 */
[----:B----4-:R-:W-:-:S05]  /*1370*/  FMUL R24, R24, R11 ;  /* 0x0000000b18187220 */ /* 0x010fca0000400000 */
[----:B------:R-:W4:Y:S01]  /*1380*/  F2F.F64.F32 R28, R25 ;  /* 0x00000019001c7310 */ /* 0x000f220000201800 */
[----:B---3--:R-:W-:-:S07]  /*1390*/  DADD R20, R20, R22 ;  /* 0x0000000014147229 */ /* 0x008fce0000000016 */
[----:B------:R-:W3:Y:S01]  /*13a0*/  F2F.F64.F32 R10, R24 ;  /* 0x00000018000a7310 */ /* 0x000ee20000201800 */
[----:B-1----:R-:W-:Y:S01]  /*13b0*/  FMUL R23, R12, R8 ;  /* 0x000000080c177220 */ /* 0x002fe20000400000 */
[----:B----4-:R-:W-:-:S06]  /*13c0*/  DADD R28, R20, R28 ;  /* 0x00000000141c7229 */ /* 0x010fcc000000001c */
[----:B------:R-:W1:Y:S01]  /*13d0*/  F2F.F64.F32 R20, R23 ;  /* 0x0000001700147310 */ /* 0x000e620000201800 */
[----:B-----5:R-:W-:Y:S01]  /*13e0*/  FMUL R26, R26, R13 ;  /* 0x0000000d1a1a7220 */ /* 0x020fe20000400000 */
[----:B---3--:R-:W-:-:S06]  /*13f0*/  DADD R28, R28, R10 ;  /* 0x000000001c1c7229 */ /* 0x008fcc000000000a */
[----:B------:R-:W3:Y:S01]  /*1400*/  F2F.F64.F32 R10, R26 ;  /* 0x0000001a000a7310 */ /* 0x000ee20000201800 */
[----:B--2---:R-:W-:Y:S01]  /*1410*/  FMUL R14, R9, R14 ;  /* 0x0000000e090e7220 */ /* 0x004fe20000400000 */
[----:B-1----:R-:W-:-:S06]  /*1420*/  DADD R20, R28, R20 ;  /* 0x000000001c147229 */ /* 0x002fcc0000000014 */
[----:B------:R-:W1:Y:S01]  /*1430*/  F2F.F64.F32 R8, R14 ;  /* 0x0000000e00087310 */ /* 0x000e620000201800 */
[----:B0-----:R-:W-:Y:S01]  /*1440*/  FMUL R15, R19, R15 ;  /* 0x0000000f130f7220 */ /* 0x001fe20000400000 */
[----:B---3--:R-:W-:-:S06]  /*1450*/  DADD R10, R20, R10 ;  /* 0x00000000140a7229 */ /* 0x008fcc000000000a */
[----:B------:R-:W0:Y:S02]  /*1460*/  F2F.F64.F32 R12, R15 ;  /* 0x0000000f000c7310 */ /* 0x000e240000201800 */
[----:B-1----:R-:W-:-:S08]  /*1470*/  DADD R8, R10, R8 ;  /* 0x000000000a087229 */ /* 0x002fd00000000008 */
[----:B0-----:R-:W-:Y:S01]  /*1480*/  DADD R12, R8, R12 ;  /* 0x00000000080c7229 */ /* 0x001fe2000000000c */
[----:B------:R-:W-:Y:S10]  /*1490*/  BAR.SYNC.DEFER_BLOCKING 0x0 ;  /* 0x0000000000007b1d */ /* 0x000ff40000010000 */
.L_x_4:
[----:B------:R-:W-:Y:S05]  /*14a0*/  BRA.U UP1, `(.L_x_3) ;  /* 0x0000000101bc7547 */ /* 0x000fea000b800000 */
[----:B------:R-:W0:Y:S01]  /*14b0*/  LDC.64 R10, c[0x0][0x380] ;  /* 0x0000e000ff0a7b82 */ /* 0x000e220000000a00 */
[C---:B------:R-:W-:Y:S02]  /*14c0*/  LEA R19, R4.reuse, R0, 0x3 ;  /* 0x0000000004137211 */ /* 0x040fe400078e18ff */
[----:B------:R-:W-:-:S03]  /*14d0*/  LEA R15, R4, R16, 0x3 ;  /* 0x00000010040f7211 */ /* 0x000fc600078e18ff */
[----:B------:R-:W-:Y:S02]  /*14e0*/  IMAD R19, R19, R2, R18 ;  /* 0x0000000213137224 */ /* 0x000fe400078e0212 */
[----:B------:R-:W1:Y:S01]  /*14f0*/  LDC.64 R8, c[0x0][0x388] ;  /* 0x0000e200ff087b82 */ /* 0x000e620000000a00 */
[----:B0-----:R-:W-:-:S06]  /*1500*/  IMAD.WIDE.U32 R14, R15, 0x4, R10 ;  /* 0x000000040f0e7825 */ /* 0x001fcc00078e000a */
[----:B------:R-:W2:Y:S01]  /*1510*/  LDG.E R15, desc[UR10][R14.64] ;  /* 0x0000000a0e0f7981 */ /* 0x000ea2000c1e1900 */
[----:B-1----:R-:W-:-:S06]  /*1520*/  IMAD.WIDE.U32 R20, R19, 0x4, R8 ;  /* 0x0000000413147825 */ /* 0x002fcc00078e0008 */
        /* <DEDUP_REMOVED lines=8> */
[----:B------:R-:W3:Y:S04]  /*15b0*/  LDS R16, [R3+0x60] ;  /* 0x0000600003107984 */ /* 0x000ee80000000800 */
[----:B------:R-:W-:Y:S04]  /*15c0*/  LDS R19, [R3+0x80] ;  /* 0x0000800003137984 */ /* 0x000fe80000000800 */
[----:B------:R-:W4:Y:S04]  /*15d0*/  LDS.128 R4, [R7+0x10] ;  /* 0x0000100007047984 */ /* 0x000f280000000c00 */
[----:B------:R-:W5:Y:S04]  /*15e0*/  LDS R0, [R3+0xa0] ;  /* 0x0000a00003007984 */ /* 0x000f680000000800 */
[----:B------:R-:W5:Y:S01]  /*15f0*/  LDS R21, [R3+0xc0] ;  /* 0x0000c00003157984 */ /* 0x000f620000000800 */
[----:B0-----:R-:W-:-:S04]  /*1600*/  FMUL R23, R8, R23 ;  /* 0x0000001708177220 */ /* 0x001fc80000400000 */
[----:B------:R-:W0:Y:S01]  /*1610*/  F2F.F64.F32 R14, R23 ;  /* 0x00000017000e7310 */ /* 0x000e220000201800 */
[----:B-1----:R-:W-:Y:S01]  /*1620*/  FMUL R22, R22, R9 ;  /* 0x0000000916167220 */ /* 0x002fe20000400000 */
[----:B--2---:R-:W-:Y:S02]  /*1630*/  FMUL R25, R25, R10 ;  /* 0x0000000a19197220 */ /* 0x004fe40000400000 */
[----:B------:R-:W1:Y:S04]  /*1640*/  LDS R10, [R3+0xe0] ;  /* 0x0000e000030a7984 */ /* 0x000e680000000800 */
[----:B------:R-:W2:Y:S01]  /*1650*/  F2F.F64.F32 R8, R22 ;  /* 0x0000001600087310 */ /* 0x000ea20000201800 */
[----:B---3--:R-:W-:Y:S01]  /*1660*/  FMUL R11, R16, R11 ;  /* 0x0000000b100b7220 */ /* 0x008fe20000400000 */
[----:B0-----:R-:W-:-:S06]  /*1670*/  DADD R14, R12, R14 ;  /* 0x000000000c0e7229 */ /* 0x001fcc000000000e */
[----:B------:R-:W0:Y:S01]  /*1680*/  F2F.F64.F32 R12, R25 ;  /* 0x00000019000c7310 */ /* 0x000e220000201800 */
[----:B----4-:R-:W-:Y:S01]  /*1690*/  FMUL R19, R4, R19 ;  /* 0x0000001304137220 */ /* 0x010fe20000400000 */
[----:B--2---:R-:W-:-:S06]  /*16a0*/  DADD R14, R14, R8 ;  /* 0x000000000e0e7229 */ /* 0x004fcc0000000008 */
[----:B------:R-:W2:Y:S01]  /*16b0*/  F2F.F64.F32 R8, R11 ;  /* 0x0000000b00087310 */ /* 0x000ea20000201800 */
[----:B-----5:R-:W-:Y:S01]  /*16c0*/  FMUL R0, R0, R5 ;  /* 0x0000000500007220 */ /* 0x020fe20000400000 */
[----:B0-----:R-:W-:-:S06]  /*16d0*/  DADD R14, R14, R12 ;  /* 0x000000000e0e7229 */ /* 0x001fcc000000000c */
[----:B------:R-:W0:Y:S01]  /*16e0*/  F2F.F64.F32 R12, R19 ;  /* 0x00000013000c7310 */ /* 0x000e220000201800 */
[----:B------:R-:W-:Y:S01]  /*16f0*/  FMUL R21, R21, R6 ;  /* 0x0000000615157220 */ /* 0x000fe20000400000 */
[----:B--2---:R-:W-:-:S06]  /*1700*/  DADD R8, R14, R8 ;  /* 0x000000000e087229 */ /* 0x004fcc0000000008 */
[----:B------:R-:W2:Y:S01]  /*1710*/  F2F.F64.F32 R4, R0 ;  /* 0x0000000000047310 */ /* 0x000ea20000201800 */
[----:B-1----:R-:W-:Y:S01]  /*1720*/  FMUL R7, R10, R7 ;  /* 0x000000070a077220 */ /* 0x002fe20000400000 */
[----:B0-----:R-:W-:-:S06]  /*1730*/  DADD R8, R8, R12 ;  /* 0x0000000008087229 */ /* 0x001fcc000000000c */
[----:B------:R-:W0:Y:S02]  /*1740*/  F2F.F64.F32 R12, R21 ;  /* 0x00000015000c7310 */ /* 0x000e240000201800 */
[----:B--2---:R-:W-:-:S06]  /*1750*/  DADD R4, R8, R4 ;  /* 0x0000000008047229 */ /* 0x004fcc0000000004 */
[----:B------:R-:W1:Y:S02]  /*1760*/  F2F.F64.F32 R6, R7 ;  /* 0x0000000700067310 */ /* 0x000e640000201800 */
[----:B0-----:R-:W-:-:S08]  /*1770*/  DADD R12, R4, R12 ;  /* 0x00000000040c7229 */ /* 0x001fd0000000000c */
[----:B-1----:R-:W-:Y:S01]  /*1780*/  DADD R12, R12, R6 ;  /* 0x000000000c0c7229 */ /* 0x002fe20000000006 */
[----:B------:R-:W-:Y:S10]  /*1790*/  BAR.SYNC.DEFER_BLOCKING 0x0 ;  /* 0x0000000000007b1d */ /* 0x000ff40000010000 */
.L_x_3:
[----:B------:R0:W1:Y:S02]  /*17a0*/  F2F.F32.F64 R13, R12 ;  /* 0x0000000c000d7310 */ /* 0x0000640000301000 */
.L_x_0:
[----:B------:R-:W2:Y:S01]  /*17b0*/  LDC.64 R4, c[0x0][0x390] ;  /* 0x0000e400ff047b82 */ /* 0x000ea20000000a00 */
[----:B------:R-:W-:-:S04]  /*17c0*/  IMAD R3, R17, R2, R18 ;  /* 0x0000000211037224 */ /* 0x000fc800078e0212 */
[----:B--2---:R-:W-:-:S05]  /*17d0*/  IMAD.WIDE.U32 R2, R3, 0x4, R4 ;  /* 0x0000000403027825 */ /* 0x004fca00078e0004 */
[----:B-1----:R-:W-:Y:S01]  /*17e0*/  STG.E desc[UR10][R2.64], R13 ;  /* 0x0000000d02007986 */ /* 0x002fe2000c10190a */
[----:B------:R-:W-:Y:S05]  /*17f0*/  EXIT ;  /* 0x000000000000794d */ /* 0x000fea0003800000 */
.L_x_5:
[----:B------:R-:W-:-:S00]  /*1800*/  BRA `(.L_x_5) ;  /* 0xfffffffc00fc7947 */ /* 0x000fc0000383ffff */
[----:B------:R-:W-:-:S00]  /*1810*/  NOP ;  /* 0x0000000000007918 */ /* 0x000fc00000000000 */
        /* <DEDUP_REMOVED lines=14> */
.L_x_13:


//--------------------- .text._Z13matrixMulCudaPfS_S_ii --------------------------
	.section	.text._Z13matrixMulCudaPfS_S_ii,"ax",@progbits
	.align	128
        .global         _Z13matrixMulCudaPfS_S_ii
        .type           _Z13matrixMulCudaPfS_S_ii,@function
        .size           _Z13matrixMulCudaPfS_S_ii,(.L_x_14 - _Z13matrixMulCudaPfS_S_ii)
        .other          _Z13matrixMulCudaPfS_S_ii,@"STO_CUDA_ENTRY STV_DEFAULT"
_Z13matrixMulCudaPfS_S_ii:
.text._Z13matrixMulCudaPfS_S_ii:
[----:B------:R-:W-:Y:S01]  /*0000*/  LDC R1, c[0x0][0x37c] ;  /* 0x0000df00ff017b82 */ /* 0x000fe20000000800 */
[----:B------:R-:W0:Y:S01]  /*0010*/  S2R R3, SR_CTAID.X ;  /* 0x0000000000037919 */ /* 0x000e220000002500 */
[----:B------:R-:W0:Y:S06]  /*0020*/  LDCU UR4, c[0x0][0x360] ;  /* 0x00006c00ff0477ac */ /* 0x000e2c0008000800 */
[----:B------:R-:W1:Y:S01]  /*0030*/  LDC R0, c[0x0][0x398] ;  /* 0x0000e600ff007b82 */ /* 0x000e620000000800 */
[----:B------:R-:W0:Y:S01]  /*0040*/  S2R R2, SR_TID.X ;  /* 0x0000000000027919 */ /* 0x000e220000002100 */
[----:B------:R-:W2:Y:S01]  /*0050*/  LDCU UR5, c[0x0][0x364] ;  /* 0x00006c80ff0577ac */ /* 0x000ea20008000800 */
[----:B------:R-:W2:Y:S01]  /*0060*/  S2R R4, SR_CTAID.Y ;  /* 0x0000000000047919 */ /* 0x000ea20000002600 */
[----:B------:R-:W2:Y:S01]  /*0070*/  S2R R5, SR_TID.Y ;  /* 0x0000000000057919 */ /* 0x000ea20000002200 */
[----:B0-----:R-:W-:-:S02]  /*0080*/  IMAD R3, R3, UR4, R2 ;  /* 0x0000000403037c24 */ /* 0x001fc4000f8e0202 */
[----:B--2---:R-:W-:-:S05]  /*0090*/  IMAD R2, R4, UR5, R5 ;  /* 0x0000000504027c24 */ /* 0x004fca000f8e0205 */
[----:B------:R-:W-:-:S04]  /*00a0*/  VIMNMX R5, PT, PT, R3, R2, PT ;  /* 0x0000000203057248 */ /* 0x000fc80003fe0100 */
[----:B-1----:R-:W-:-:S13]  /*00b0*/  ISETP.GE.AND P0, PT, R5, R0, PT ;  /* 0x000000000500720c */ /* 0x002fda0003f06270 */
[----:B------:R-:W-:Y:S05]  /*00c0*/  @P0 EXIT ;  /* 0x000000000000094d */ /* 0x000fea0003800000 */
[----:B------:R-:W0:Y:S01]  /*00d0*/  LDCU UR5, c[0x0][0x39c] ;  /* 0x00007380ff0577ac */ /* 0x000e220008000800 */
[----:B------:R-:W-:Y:S01]  /*00e0*/  HFMA2 R15, -RZ, RZ, 0, 0 ;  /* 0x00000000ff0f7431 */ /* 0x000fe200000001ff */
[----:B------:R-:W1:Y:S01]  /*00f0*/  LDCU.64 UR8, c[0x0][0x358] ;  /* 0x00006b00ff0877ac */ /* 0x000e620008000a00 */
[----:B0-----:R-:W-:-:S09]  /*0100*/  UISETP.GE.AND UP0, UPT, UR5, 0x1, UPT ;  /* 0x000000010500788c */ /* 0x001fd2000bf06270 */
[----:B-1----:R-:W-:Y:S05]  /*0110*/  BRA.U !UP0, `(.L_x_6) ;  /* 0x00000009085c7547 */ /* 0x002fea000b800000 */
[----:B------:R-:W-:Y:S02]  /*0120*/  UISETP.GE.U32.AND UP1, UPT, UR5, 0x8, UPT ;  /* 0x000000080500788c */ /* 0x000fe4000bf26070 */
[----:B------:R-:W-:Y:S01]  /*0130*/  IMAD R4, R2, UR5, RZ ;  /* 0x0000000502047c24 */ /* 0x000fe2000f8e02ff */
[----:B------:R-:W-:Y:S01]  /*0140*/  ULOP3.LUT UR6, UR5, 0x7, URZ, 0xc0, !UPT ;  /* 0x0000000705067892 */ /* 0x000fe2000f8ec0ff */
[----:B------:R-:W-:Y:S01]  /*0150*/  CS2R R14, SRZ ;  /* 0x00000000000e7805 */ /* 0x000fe2000001ff00 */
[----:B------:R-:W-:Y:S02]  /*0160*/  UMOV UR4, URZ ;  /* 0x000000ff00047c82 */ /* 0x000fe40008000000 */
[----:B------:R-:W-:Y:S02]  /*0170*/  UISETP.NE.AND UP0, UPT, UR6, URZ, UPT ;  /* 0x000000ff0600728c */ /* 0x000fe4000bf05270 */
[----:B------:R-:W-:Y:S09]  /*0180*/  BRA.U !UP1, `(.L_x_7) ;  /* 0x0000000109fc7547 */ /* 0x000ff2000b800000 */
[----:B------:R-:W0:Y:S01]  /*0190*/  LDC.64 R6, c[0x0][0x380] ;  /* 0x0000e000ff067b82 */ /* 0x000e220000000a00 */
[----:B------:R-:W-:Y:S01]  /*01a0*/  ULOP3.LUT UR4, UR5, 0x7ffffff8, URZ, 0xc0, !UPT ;  /* 0x7ffffff805047892 */ /* 0x000fe2000f8ec0ff */
[----:B------:R-:W-:Y:S02]  /*01b0*/  MOV R5, R3 ;  /* 0x0000000300057202 */ /* 0x000fe40000000f00 */
[----:B------:R-:W-:Y:S01]  /*01c0*/  CS2R R14, SRZ ;  /* 0x00000000000e7805 */ /* 0x000fe2000001ff00 */
[----:B------:R-:W-:Y:S01]  /*01d0*/  UIADD3 UR7, UPT, UPT, -UR4, URZ, URZ ;  /* 0x000000ff04077290 */ /* 0x000fe2000fffe1ff */
[----:B0-----:R-:W-:-:S03]  /*01e0*/  IMAD.WIDE.U32 R6, R4, 0x4, R6 ;  /* 0x0000000404067825 */ /* 0x001fc600078e0006 */
[----:B------:R-:W-:-:S04]  /*01f0*/  IADD3 R12, P0, PT, R6, 0x10, RZ ;  /* 0x00000010060c7810 */ /* 0x000fc80007f1e0ff */
[----:B------:R-:W-:-:S09]  /*0200*/  IADD3.X R13, PT, PT, RZ, R7, RZ, P0, !PT ;  /* 0x00000007ff0d7210 */ /* 0x000fd200007fe4ff */
.L_x_8:
[----:B------:R-:W0:Y:S01]  /*0210*/  LDC.64 R6, c[0x0][0x388] ;  /* 0x0000e200ff067b82 */ /* 0x000e220000000a00 */
[----:B------:R-:W2:Y:S04]  /*0220*/  LDG.E R17, desc[UR8][R12.64+-0x10] ;  /* 0xfffff0080c117981 */ /* 0x000ea8000c1e1900 */
[----:B------:R-:W3:Y:S04]  /*0230*/  LDG.E R18, desc[UR8][R12.64+-0xc] ;  /* 0xfffff4080c127981 */ /* 0x000ee8000c1e1900 */
[----:B------:R-:W4:Y:S04]  /*0240*/  LDG.E R21, desc[UR8][R12.64+-0x8] ;  /* 0xfffff8080c157981 */ /* 0x000f28000c1e1900 */
[----:B------:R-:W5:Y:S04]  /*0250*/  LDG.E R11, desc[UR8][R12.64+-0x4] ;  /* 0xfffffc080c0b7981 */ /* 0x000f68000c1e1900 */
[----:B------:R-:W5:Y:S04]  /*0260*/  LDG.E R20, desc[UR8][R12.64] ;  /* 0x000000080c147981 */ /* 0x000f68000c1e1900 */
[----:B------:R-:W5:Y:S01]  /*0270*/  LDG.E R9, desc[UR8][R12.64+0x4] ;  /* 0x000004080c097981 */ /* 0x000f62000c1e1900 */
[----:B0-----:R-:W-:-:S05]  /*0280*/  IMAD.WIDE R6, R5, 0x4, R6 ;  /* 0x0000000405067825 */ /* 0x001fca00078e0206 */
[----:B------:R-:W2:Y:S01]  /*0290*/  LDG.E R16, desc[UR8][R6.64] ;  /* 0x0000000806107981 */ /* 0x000ea2000c1e1900 */
[----:B------:R-:W-:-:S05]  /*02a0*/  IMAD.WIDE R26, R0, 0x4, R6 ;  /* 0x00000004001a7825 */ /* 0x000fca00078e0206 */
[----:B------:R-:W3:Y:S01]  /*02b0*/  LDG.E R19, desc[UR8][R26.64] ;  /* 0x000000081a137981 */ /* 0x000ee2000c1e1900 */
[----:B------:R-:W-:-:S05]  /*02c0*/  IMAD.WIDE R28, R0, 0x4, R26 ;  /* 0x00000004001c7825 */ /* 0x000fca00078e021a */
[----:B------:R-:W4:Y:S01]  /*02d0*/  LDG.E R10, desc[UR8][R28.64] ;  /* 0x000000081c0a7981 */ /* 0x000f22000c1e1900 */
[----:B------:R-:W-:-:S05]  /*02e0*/  IMAD.WIDE R22, R0, 0x4, R28 ;  /* 0x0000000400167825 */ /* 0x000fca00078e021c */
[----:B------:R0:W5:Y:S01]  /*02f0*/  LDG.E R8, desc[UR8][R22.64] ;  /* 0x0000000816087981 */ /* 0x000162000c1e1900 */
[----:B------:R-:W-:-:S03]  /*0300*/  IMAD.WIDE R24, R0, 0x4, R22 ;  /* 0x0000000400187825 */ /* 0x000fc600078e0216 */
[----:B------:R-:W5:Y:S04]  /*0310*/  LDG.E R28, desc[UR8][R12.64+0x8] ;  /* 0x000008080c1c7981 */ /* 0x000f68000c1e1900 */
[----:B------:R1:W5:Y:S01]  /*0320*/  LDG.E R7, desc[UR8][R24.64] ;  /* 0x0000000818077981 */ /* 0x000362000c1e1900 */
[----:B0-----:R-:W-:-:S05]  /*0330*/  IMAD.WIDE R22, R0, 0x4, R24 ;  /* 0x0000000400167825 */ /* 0x001fca00078e0218 */
[----:B------:R-:W5:Y:S01]  /*0340*/  LDG.E R6, desc[UR8][R22.64] ;  /* 0x0000000816067981 */ /* 0x000f62000c1e1900 */
[----:B-1----:R-:W-:-:S05]  /*0350*/  IMAD.WIDE R24, R0, 0x4, R22 ;  /* 0x0000000400187825 */ /* 0x002fca00078e0216 */
[----:B------:R-:W5:Y:S01]  /*0360*/  LDG.E R29, desc[UR8][R24.64] ;  /* 0x00000008181d7981 */ /* 0x000f62000c1e1900 */
[----:B------:R-:W-:-:S03]  /*0370*/  IMAD.WIDE R26, R0, 0x4, R24 ;  /* 0x00000004001a7825 */ /* 0x000fc600078e0218 */
[----:B------:R0:W5:Y:S04]  /*0380*/  LDG.E R23, desc[UR8][R12.64+0xc] ;  /* 0x00000c080c177981 */ /* 0x000168000c1e1900 */
[----:B------:R-:W5:Y:S01]  /*0390*/  LDG.E R26, desc[UR8][R26.64] ;  /* 0x000000081a1a7981 */ /* 0x000f62000c1e1900 */
[----:B------:R-:W-:-:S04]  /*03a0*/  UIADD3 UR7, UPT, UPT, UR7, 0x8, URZ ;  /* 0x0000000807077890 */ /* 0x000fc8000fffe0ff */
[----:B------:R-:W-:Y:S01]  /*03b0*/  UISETP.NE.AND UP1, UPT, UR7, URZ, UPT ;  /* 0x000000ff0700728c */ /* 0x000fe2000bf25270 */
[----:B0-----:R-:W-:Y:S02]  /*03c0*/  IADD3 R12, P0, PT, R12, 0x20, RZ ;  /* 0x000000200c0c7810 */ /* 0x001fe40007f1e0ff */
[----:B------:R-:W-:Y:S02]  /*03d0*/  LEA R5, R0, R5, 0x3 ;  /* 0x0000000500057211 */ /* 0x000fe400078e18ff */
[----:B------:R-:W-:Y:S01]  /*03e0*/  IADD3.X R13, PT, PT, RZ, R13, RZ, P0, !PT ;  /* 0x0000000dff0d7210 */ /* 0x000fe200007fe4ff */
[----:B--2---:R-:W-:-:S04]  /*03f0*/  FMUL R22, R17, R16 ;  /* 0x0000001011167220 */ /* 0x004fc80000400000 */
[----:B------:R-:W0:Y:S01]  /*0400*/  F2F.F64.F32 R16, R22 ;  /* 0x0000001600107310 */ /* 0x000e220000201800 */
[----:B---3--:R-:W-:-:S07]  /*0410*/  FMUL R18, R18, R19 ;  /* 0x0000001312127220 */ /* 0x008fce0000400000 */
[----:B------:R-:W1:Y:S01]  /*0420*/  F2F.F64.F32 R18, R18 ;  /* 0x0000001200127310 */ /* 0x000e620000201800 */
[----:B----4-:R-:W-:Y:S01]  /*0430*/  FMUL R21, R21, R10 ;  /* 0x0000000a15157220 */ /* 0x010fe20000400000 */
[----:B0-----:R-:W-:-:S06]  /*0440*/  DADD R16, R16, R14 ;  /* 0x0000000010107229 */ /* 0x001fcc000000000e */
[----:B------:R-:W0:Y:S01]  /*0450*/  F2F.F64.F32 R14, R21 ;  /* 0x00000015000e7310 */ /* 0x000e220000201800 */
[----:B-----5:R-:W-:Y:S01]  /*0460*/  FMUL R24, R11, R8 ;  /* 0x000000080b187220 */ /* 0x020fe20000400000 */
[----:B-1----:R-:W-:-:S06]  /*0470*/  DADD R16, R16, R18 ;  /* 0x0000000010107229 */ /* 0x002fcc0000000012 */
[----:B------:R-:W1:Y:S01]  /*0480*/  F2F.F64.F32 R10, R24 ;  /* 0x00000018000a7310 */ /* 0x000e620000201800 */
[----:B------:R-:W-:Y:S01]  /*0490*/  FMUL R20, R20, R7 ;  /* 0x0000000714147220 */ /* 0x000fe20000400000 */
[----:B0-----:R-:W-:-:S06]  /*04a0*/  DADD R16, R16, R14 ;  /* 0x0000000010107229 */ /* 0x001fcc000000000e */
[----:B------:R-:W0:Y:S01]  /*04b0*/  F2F.F64.F32 R14, R20 ;  /* 0x00000014000e7310 */ /* 0x000e220000201800 */
[----:B------:R-:W-:Y:S01]  /*04c0*/  FMUL R19, R9, R6 ;  /* 0x0000000609137220 */ /* 0x000fe20000400000 */
[----:B------:R-:W-:Y:S01]  /*04d0*/  FMUL R8, R28, R29 ;  /* 0x0000001d1c087220 */ /* 0x000fe20000400000 */
[----:B-1----:R-:W-:-:S05]  /*04e0*/  DADD R10, R16, R10 ;  /* 0x00000000100a7229 */ /* 0x002fca000000000a */
[----:B------:R-:W1:Y:S03]  /*04f0*/  F2F.F64.F32 R6, R19 ;  /* 0x0000001300067310 */ /* 0x000e660000201800 */
[----:B0-----:R-:W-:-:S05]  /*0500*/  DADD R10, R10, R14 ;  /* 0x000000000a0a7229 */ /* 0x001fca000000000e */
[----:B------:R-:W0:Y:S01]  /*0510*/  F2F.F64.F32 R8, R8 ;  /* 0x0000000800087310 */ /* 0x000e220000201800 */
[----:B------:R-:W-:Y:S02]  /*0520*/  FMUL R23, R23, R26 ;  /* 0x0000001a17177220 */ /* 0x000fe40000400000 */
[----:B-1----:R-:W-:-:S05]  /*0530*/  DADD R6, R10, R6 ;  /* 0x000000000a067229 */ /* 0x002fca0000000006 */
[----:B------:R-:W1:Y:S03]  /*0540*/  F2F.F64.F32 R14, R23 ;  /* 0x00000017000e7310 */ /* 0x000e660000201800 */
[----:B0-----:R-:W-:-:S08]  /*0550*/  DADD R6, R6, R8 ;  /* 0x0000000006067229 */ /* 0x001fd00000000008 */
[----:B-1----:R-:W-:Y:S01]  /*0560*/  DADD R14, R6, R14 ;  /* 0x00000000060e7229 */ /* 0x002fe2000000000e */
[----:B------:R-:W-:Y:S10]  /*0570*/  BRA.U UP1, `(.L_x_8) ;  /* 0xfffffffd01247547 */ /* 0x000ff4000b83ffff */
.L_x_7:
[----:B------:R-:W-:Y:S05]  /*0580*/  BRA.U !UP0, `(.L_x_9) ;  /* 0x00000005083c7547 */ /* 0x000fea000b800000 */
[----:B------:R-:W-:Y:S02]  /*0590*/  UISETP.GE.U32.AND UP0, UPT, UR6, 0x4, UPT ;  /* 0x000000040600788c */ /* 0x000fe4000bf06070 */
[----:B------:R-:W-:-:S04]  /*05a0*/  ULOP3.LUT UR7, UR5, 0x3, URZ, 0xc0, !UPT ;  /* 0x0000000305077892 */ /* 0x000fc8000f8ec0ff */
[----:B------:R-:W-:-:S03]  /*05b0*/  UISETP.NE.AND UP1, UPT, UR7, URZ, UPT ;  /* 0x000000ff0700728c */ /* 0x000fc6000bf25270 */
[----:B------:R-:W-:Y:S08]  /*05c0*/  BRA.U !UP0, `(.L_x_10) ;  /* 0x00000001088c7547 */ /* 0x000ff0000b800000 */
[----:B------:R-:W0:Y:S01]  /*05d0*/  LDC.64 R8, c[0x0][0x380] ;  /* 0x0000e000ff087b82 */ /* 0x000e220000000a00 */
[----:B------:R-:W1:Y:S01]  /*05e0*/  LDCU.64 UR10, c[0x0][0x380] ;  /* 0x00007000ff0a77ac */ /* 0x000e620008000a00 */
[----:B------:R-:W-:Y:S01]  /*05f0*/  IADD3 R5, PT, PT, R4, UR4, RZ ;  /* 0x0000000404057c10 */ /* 0x000fe2000fffe0ff */
[----:B------:R-:W-:Y:S01]  /*0600*/  IMAD R7, R0, UR4, R3 ;  /* 0x0000000400077c24 */ /* 0x000fe2000f8e0203 */
[----:B------:R-:W-:-:S04]  /*0610*/  IADD3 R12, P0, PT, R4, UR4, RZ ;  /* 0x00000004040c7c10 */ /* 0x000fc8000ff1e0ff */
[----:B------:R-:W2:Y:S01]  /*0620*/  LDC.64 R10, c[0x0][0x388] ;  /* 0x0000e200ff0a7b82 */ /* 0x000ea20000000a00 */
[----:B0-----:R-:W-:-:S06]  /*0630*/  IMAD.WIDE.U32 R8, R5, 0x4, R8 ;  /* 0x0000000405087825 */ /* 0x001fcc00078e0008 */
[----:B------:R-:W3:Y:S01]  /*0640*/  LDG.E R8, desc[UR8][R8.64] ;  /* 0x0000000808087981 */ /* 0x000ee2000c1e1900 */
[----:B--2---:R-:W-:Y:S01]  /*0650*/  IMAD.WIDE R10, R7, 0x4, R10 ;  /* 0x00000004070a7825 */ /* 0x004fe200078e020a */
[----:B------:R-:W-:Y:S02]  /*0660*/  IADD3.X R7, PT, PT, RZ, RZ, RZ, P0, !PT ;  /* 0x000000ffff077210 */ /* 0x000fe400007fe4ff */
[C---:B-1----:R-:W-:Y:S02]  /*0670*/  LEA R6, P0, R12.reuse, UR10, 0x2 ;  /* 0x0000000a0c067c11 */ /* 0x042fe4000f8010ff */
[----:B------:R-:W3:Y:S02]  /*0680*/  LDG.E R5, desc[UR8][R10.64] ;  /* 0x000000080a057981 */ /* 0x000ee4000c1e1900 */
[----:B------:R-:W-:Y:S01]  /*0690*/  LEA.HI.X R7, R12, UR11, R7, 0x2, P0 ;  /* 0x0000000b0c077c11 */ /* 0x000fe200080f1407 */
[----:B------:R-:W-:-:S04]  /*06a0*/  IMAD.WIDE R12, R0, 0x4, R10 ;  /* 0x00000004000c7825 */ /* 0x000fc800078e020a */
[----:B------:R-:W2:Y:S04]  /*06b0*/  LDG.E R20, desc[UR8][R6.64+0x4] ;  /* 0x0000040806147981 */ /* 0x000ea8000c1e1900 */
[----:B------:R-:W2:Y:S01]  /*06c0*/  LDG.E R21, desc[UR8][R12.64] ;  /* 0x000000080c157981 */ /* 0x000ea2000c1e1900 */
[----:B------:R-:W-:-:S03]  /*06d0*/  IMAD.WIDE R16, R0, 0x4, R12 ;  /* 0x0000000400107825 */ /* 0x000fc600078e020c */
[----:B------:R-:W4:Y:S04]  /*06e0*/  LDG.E R22, desc[UR8][R6.64+0x8] ;  /* 0x0000080806167981 */ /* 0x000f28000c1e1900 */
[----:B------:R-:W4:Y:S01]  /*06f0*/  LDG.E R23, desc[UR8][R16.64] ;  /* 0x0000000810177981 */ /* 0x000f22000c1e1900 */
[----:B------:R-:W-:-:S03]  /*0700*/  IMAD.WIDE R18, R0, 0x4, R16 ;  /* 0x0000000400127825 */ /* 0x000fc600078e0210 */
[----:B------:R-:W5:Y:S04]  /*0710*/  LDG.E R24, desc[UR8][R6.64+0xc] ;  /* 0x00000c0806187981 */ /* 0x000f68000c1e1900 */
[----:B------:R-:W5:Y:S01]  /*0720*/  LDG.E R19, desc[UR8][R18.64] ;  /* 0x0000000812137981 */ /* 0x000f62000c1e1900 */
[----:B------:R-:W-:Y:S01]  /*0730*/  UIADD3 UR4, UPT, UPT, UR4, 0x4, URZ ;  /* 0x0000000404047890 */ /* 0x000fe2000fffe0ff */
[----:B---3--:R-:W-:-:S04]  /*0740*/  FMUL R5, R8, R5 ;  /* 0x0000000508057220 */ /* 0x008fc80000400000 */
[----:B------:R-:W0:Y:S01]  /*0750*/  F2F.F64.F32 R8, R5 ;  /* 0x0000000500087310 */ /* 0x000e220000201800 */
[----:B--2---:R-:W-:-:S07]  /*0760*/  FMUL R10, R20, R21 ;  /* 0x00000015140a7220 */ /* 0x004fce0000400000 */
[----:B------:R-:W1:Y:S01]  /*0770*/  F2F.F64.F32 R10, R10 ;  /* 0x0000000a000a7310 */ /* 0x000e620000201800 */
[----:B----4-:R-:W-:Y:S01]  /*0780*/  FMUL R12, R22, R23 ;  /* 0x00000017160c7220 */ /* 0x010fe20000400000 */
[----:B0-----:R-:W-:-:S06]  /*0790*/  DADD R8, R14, R8 ;  /* 0x000000000e087229 */ /* 0x001fcc0000000008 */
[----:B------:R-:W0:Y:S01]  /*07a0*/  F2F.F64.F32 R12, R12 ;  /* 0x0000000c000c7310 */ /* 0x000e220000201800 */
[----:B-----5:R-:W-:Y:S01]  /*07b0*/  FMUL R24, R24, R19 ;  /* 0x0000001318187220 */ /* 0x020fe20000400000 */
[----:B-1----:R-:W-:-:S06]  /*07c0*/  DADD R8, R8, R10 ;  /* 0x0000000008087229 */ /* 0x002fcc000000000a */
[----:B------:R-:W1:Y:S02]  /*07d0*/  F2F.F64.F32 R14, R24 ;  /* 0x00000018000e7310 */ /* 0x000e640000201800 */
[----:B0-----:R-:W-:-:S08]  /*07e0*/  DADD R8, R8, R12 ;  /* 0x0000000008087229 */ /* 0x001fd0000000000c */
[----:B-1----:R-:W-:-:S11]  /*07f0*/  DADD R14, R8, R14 ;  /* 0x00000000080e7229 */ /* 0x002fd6000000000e */
.L_x_10:
[----:B------:R-:W-:Y:S05]  /*0800*/  BRA.U !UP1, `(.L_x_9) ;  /* 0x00000001099c7547 */ /* 0x000fea000b800000 */
[----:B------:R-:W-:Y:S02]  /*0810*/  UISETP.NE.AND UP0, UPT, UR7, 0x1, UPT ;  /* 0x000000010700788c */ /* 0x000fe4000bf05270 */
[----:B------:R-:W-:-:S04]  /*0820*/  ULOP3.LUT UR5, UR5, 0x1, URZ, 0xc0, !UPT ;  /* 0x0000000105057892 */ /* 0x000fc8000f8ec0ff */
[----:B------:R-:W-:-:S03]  /*0830*/  UISETP.NE.U32.AND UP1, UPT, UR5, 0x1, UPT ;  /* 0x000000010500788c */ /* 0x000fc6000bf25070 */
        /* <DEDUP_REMOVED lines=11> */
[----:B-1----:R-:W-:Y:S02]  /*08f0*/  LEA R12, P0, R10, UR6, 0x2 ;  /* 0x000000060a0c7c11 */ /* 0x002fe4000f8010ff */
[----:B------:R-:W3:Y:S01]  /*0900*/  LDG.E R5, desc[UR8][R8.64] ;  /* 0x0000000808057981 */ /* 0x000ee2000c1e1900 */
[----:B------:R-:W-:Y:S01]  /*0910*/  IMAD.WIDE R16, R0, 0x4, R8 ;  /* 0x0000000400107825 */ /* 0x000fe200078e0208 */
[----:B------:R-:W-:-:S05]  /*0920*/  LEA.HI.X R13, R10, UR7, R11, 0x2, P0 ;  /* 0x000000070a0d7c11 */ /* 0x000fca00080f140b */
[----:B------:R-:W2:Y:S04]  /*0930*/  LDG.E R12, desc[UR8][R12.64+0x4] ;  /* 0x000004080c0c7981 */ /* 0x000ea8000c1e1900 */
[----:B------:R-:W2:Y:S01]  /*0940*/  LDG.E R17, desc[UR8][R16.64] ;  /* 0x0000000810117981 */ /* 0x000ea2000c1e1900 */
[----:B------:R-:W-:Y:S01]  /*0950*/  UIADD3 UR4, UPT, UPT, UR4, 0x2, URZ ;  /* 0x0000000204047890 */ /* 0x000fe2000fffe0ff */
[----:B---3--:R-:W-:-:S04]  /*0960*/  FMUL R5, R6, R5 ;  /* 0x0000000506057220 */ /* 0x008fc80000400000 */
[----:B------:R-:W0:Y:S01]  /*0970*/  F2F.F64.F32 R10, R5 ;  /* 0x00000005000a7310 */ /* 0x000e220000201800 */
[----:B--2---:R-:W-:-:S07]  /*0980*/  FMUL R18, R12, R17 ;  /* 0x000000110c127220 */ /* 0x004fce0000400000 */
[----:B------:R-:W1:Y:S01]  /*0990*/  F2F.F64.F32 R18, R18 ;  /* 0x0000001200127310 */ /* 0x000e620000201800 */
[----:B0-----:R-:W-:-:S08]  /*09a0*/  DADD R10, R14, R10 ;  /* 0x000000000e0a7229 */ /* 0x001fd0000000000a */
[----:B-1----:R-:W-:-:S11]  /*09b0*/  DADD R14, R10, R18 ;  /* 0x000000000a0e7229 */ /* 0x002fd60000000012 */
.L_x_11:
[----:B------:R-:W-:Y:S05]  /*09c0*/  BRA.U UP1, `(.L_x_9) ;  /* 0x00000001012c7547 */ /* 0x000fea000b800000 */
[----:B------:R-:W0:Y:S01]  /*09d0*/  LDC.64 R6, c[0x0][0x380] ;  /* 0x0000e000ff067b82 */ /* 0x000e220000000a00 */
[----:B------:R-:W-:Y:S01]  /*09e0*/  IADD3 R5, PT, PT, R4, UR4, RZ ;  /* 0x0000000404057c10 */ /* 0x000fe2000fffe0ff */
[----:B------:R-:W-:-:S06]  /*09f0*/  IMAD R11, R0, UR4, R3 ;  /* 0x00000004000b7c24 */ /* 0x000fcc000f8e0203 */
[----:B------:R-:W1:Y:S01]  /*0a00*/  LDC.64 R8, c[0x0][0x388] ;  /* 0x0000e200ff087b82 */ /* 0x000e620000000a00 */
[----:B0-----:R-:W-:-:S06]  /*0a10*/  IMAD.WIDE.U32 R4, R5, 0x4, R6 ;  /* 0x0000000405047825 */ /* 0x001fcc00078e0006 */
[----:B------:R-:W2:Y:S01]  /*0a20*/  LDG.E R4, desc[UR8][R4.64] ;  /* 0x0000000804047981 */ /* 0x000ea2000c1e1900 */
[----:B-1----:R-:W-:-:S06]  /*0a30*/  IMAD.WIDE R6, R11, 0x4, R8 ;  /* 0x000000040b067825 */ /* 0x002fcc00078e0208 */
[----:B------:R-:W2:Y:S02]  /*0a40*/  LDG.E R7, desc[UR8][R6.64] ;  /* 0x0000000806077981 */ /* 0x000ea4000c1e1900 */
[----:B--2---:R-:W-:-:S06]  /*0a50*/  FMUL R8, R4, R7 ;  /* 0x0000000704087220 */ /* 0x004fcc0000400000 */
[----:B------:R-:W0:Y:S02]  /*0a60*/  F2F.F64.F32 R8, R8 ;  /* 0x0000000800087310 */ /* 0x000e240000201800 */
[----:B0-----:R-:W-:-:S11]  /*0a70*/  DADD R14, R14, R8 ;  /* 0x000000000e0e7229 */ /* 0x001fd60000000008 */
.L_x_9:
[----:B------:R0:W1:Y:S02]  /*0a80*/  F2F.F32.F64 R15, R14 ;  /* 0x0000000e000f7310 */ /* 0x0000640000301000 */
.L_x_6:
[----:B------:R-:W2:Y:S01]  /*0a90*/  LDC.64 R4, c[0x0][0x390] ;  /* 0x0000e400ff047b82 */ /* 0x000ea20000000a00 */
[----:B------:R-:W-:-:S04]  /*0aa0*/  IMAD R3, R2, R0, R3 ;  /* 0x0000000002037224 */ /* 0x000fc800078e0203 */
[----:B--2---:R-:W-:-:S05]  /*0ab0*/  IMAD.WIDE R2, R3, 0x4, R4 ;  /* 0x0000000403027825 */ /* 0x004fca00078e0204 */
[----:B-1----:R-:W-:Y:S01]  /*0ac0*/  STG.E desc[UR8][R2.64], R15 ;  /* 0x0000000f02007986 */ /* 0x002fe2000c101908 */
[----:B------:R-:W-:Y:S05]  /*0ad0*/  EXIT ;  /* 0x000000000000794d */ /* 0x000fea0003800000 */
.L_x_12:
        /* <DEDUP_REMOVED lines=10> */
.L_x_14:


//--------------------- .nv.shared._Z21matrixMulSharedMemoryPfS_S_ii --------------------------
	.section	.nv.shared._Z21matrixMulSharedMemoryPfS_S_ii,"aw",@nobits
	.sectionflags	@""
	.align	4
.nv.shared._Z21matrixMulSharedMemoryPfS_S_ii:
	.zero		1536


//--------------------- .nv.shared.reserved.0     --------------------------
	.section	.nv.shared.reserved.0,"aw",@nobits
	.weak		__nv_reservedSMEM_offset_0_alias
	.size		__nv_reservedSMEM_offset_0_alias, 0, 64
	.other		__nv_reservedSMEM_offset_0_alias,@"STO_CUDA_RESERVED_SHARED STV_DEFAULT"
__nv_reservedSMEM_offset_0_alias:
	.zero		0
	.zero		64


//--------------------- .nv.constant0._Z21matrixMulSharedMemoryPfS_S_ii --------------------------
	.section	.nv.constant0._Z21matrixMulSharedMemoryPfS_S_ii,"a",@progbits
	.sectionflags	@""
	.align	4
.nv.constant0._Z21matrixMulSharedMemoryPfS_S_ii:
	.zero		928


//--------------------- .nv.constant0._Z13matrixMulCudaPfS_S_ii --------------------------
	.section	.nv.constant0._Z13matrixMulCudaPfS_S_ii,"a",@progbits
	.sectionflags	@""
	.align	4
.nv.constant0._Z13matrixMulCudaPfS_S_ii:
	.zero		928


//--------------------- SYMBOLS --------------------------

	.type		.nv.reservedSmem.offset0,@object
	.size		.nv.reservedSmem.offset0,0x4
	.type		.nv.reservedSmem.cap,@object
	.size		.nv.reservedSmem.cap,0x4
